//
// Generated by NVIDIA NVVM Compiler
//
// Compiler Build ID: CL-36424714
// Cuda compilation tools, release 13.0, V13.0.88
// Based on NVVM 20.0.0
//

.version 9.0
.target sm_100
.address_size 64

	// .globl	_Z6mulRowPiS_S_ii

.visible .entry _Z6mulRowPiS_S_ii(
	.param .u64 .ptr .align 1 _Z6mulRowPiS_S_ii_param_0,
	.param .u64 .ptr .align 1 _Z6mulRowPiS_S_ii_param_1,
	.param .u64 .ptr .align 1 _Z6mulRowPiS_S_ii_param_2,
	.param .u32 _Z6mulRowPiS_S_ii_param_3,
	.param .u32 _Z6mulRowPiS_S_ii_param_4
)
{
	.reg .pred 	%p<19>;
	.reg .b32 	%r<163>;
	.reg .b64 	%rd<82>;

	ld.param.u64 	%rd11, [_Z6mulRowPiS_S_ii_param_0];
	ld.param.u64 	%rd12, [_Z6mulRowPiS_S_ii_param_1];
	ld.param.u64 	%rd13, [_Z6mulRowPiS_S_ii_param_2];
	ld.param.u32 	%r64, [_Z6mulRowPiS_S_ii_param_3];
	ld.param.u32 	%r65, [_Z6mulRowPiS_S_ii_param_4];
	cvta.to.global.u64 	%rd1, %rd12;
	cvta.to.global.u64 	%rd2, %rd11;
	cvta.to.global.u64 	%rd3, %rd13;
	setp.lt.s32 	%p1, %r65, 1;
	@%p1 bra 	$L__BB0_26;
	mov.u32 	%r66, %tid.x;
	setp.lt.s32 	%p2, %r64, 1;
	mul.lo.s32 	%r1, %r64, %r66;
	mul.lo.s32 	%r2, %r65, %r66;
	@%p2 bra 	$L__BB0_15;
	and.b32  	%r3, %r64, 7;
	and.b32  	%r4, %r64, 3;
	and.b32  	%r5, %r64, 2147483640;
	and.b32  	%r6, %r64, 1;
	neg.s32 	%r7, %r5;
	shl.b32 	%r8, %r65, 3;
	mul.lo.s32 	%r9, %r65, 5;
	mul.lo.s32 	%r10, %r65, 6;
	mul.lo.s32 	%r11, %r65, 7;
	cvt.u64.u32 	%rd4, %r1;
	mov.b32 	%r139, 0;
	shl.b64 	%rd32, %rd4, 2;
	add.s64 	%rd33, %rd32, %rd2;
	add.s64 	%rd5, %rd33, 16;
	mul.wide.u32 	%rd49, %r8, 4;
$L__BB0_3:
	setp.lt.u32 	%p11, %r64, 8;
	mov.b32 	%r153, 0;
	mov.u32 	%r158, %r153;
	@%p11 bra 	$L__BB0_6;
	add.s32 	%r146, %r65, %r139;
	shl.b32 	%r82, %r65, 1;
	add.s32 	%r145, %r82, %r139;
	mad.lo.s32 	%r144, %r65, 3, %r139;
	shl.b32 	%r83, %r65, 2;
	add.s32 	%r143, %r83, %r139;
	add.s32 	%r142, %r9, %r139;
	add.s32 	%r141, %r10, %r139;
	add.s32 	%r140, %r11, %r139;
	mul.wide.u32 	%rd34, %r139, 4;
	add.s64 	%rd81, %rd1, %rd34;
	mov.b32 	%r158, 0;
	mov.u64 	%rd80, %rd5;
	mov.u32 	%r147, %r7;
$L__BB0_5:
	.pragma "nounroll";
	ld.global.u32 	%r84, [%rd80+-16];
	ld.global.u32 	%r85, [%rd81];
	mad.lo.s32 	%r86, %r85, %r84, %r158;
	ld.global.u32 	%r87, [%rd80+-12];
	mul.wide.u32 	%rd35, %r146, 4;
	add.s64 	%rd36, %rd1, %rd35;
	ld.global.u32 	%r88, [%rd36];
	mad.lo.s32 	%r89, %r88, %r87, %r86;
	ld.global.u32 	%r90, [%rd80+-8];
	mul.wide.u32 	%rd37, %r145, 4;
	add.s64 	%rd38, %rd1, %rd37;
	ld.global.u32 	%r91, [%rd38];
	mad.lo.s32 	%r92, %r91, %r90, %r89;
	ld.global.u32 	%r93, [%rd80+-4];
	mul.wide.u32 	%rd39, %r144, 4;
	add.s64 	%rd40, %rd1, %rd39;
	ld.global.u32 	%r94, [%rd40];
	mad.lo.s32 	%r95, %r94, %r93, %r92;
	ld.global.u32 	%r96, [%rd80];
	mul.wide.u32 	%rd41, %r143, 4;
	add.s64 	%rd42, %rd1, %rd41;
	ld.global.u32 	%r97, [%rd42];
	mad.lo.s32 	%r98, %r97, %r96, %r95;
	ld.global.u32 	%r99, [%rd80+4];
	mul.wide.u32 	%rd43, %r142, 4;
	add.s64 	%rd44, %rd1, %rd43;
	ld.global.u32 	%r100, [%rd44];
	mad.lo.s32 	%r101, %r100, %r99, %r98;
	ld.global.u32 	%r102, [%rd80+8];
	mul.wide.u32 	%rd45, %r141, 4;
	add.s64 	%rd46, %rd1, %rd45;
	ld.global.u32 	%r103, [%rd46];
	mad.lo.s32 	%r104, %r103, %r102, %r101;
	ld.global.u32 	%r105, [%rd80+12];
	mul.wide.u32 	%rd47, %r140, 4;
	add.s64 	%rd48, %rd1, %rd47;
	ld.global.u32 	%r106, [%rd48];
	mad.lo.s32 	%r158, %r106, %r105, %r104;
	add.s32 	%r147, %r147, 8;
	add.s32 	%r146, %r146, %r8;
	add.s32 	%r145, %r145, %r8;
	add.s32 	%r144, %r144, %r8;
	add.s32 	%r143, %r143, %r8;
	add.s32 	%r142, %r142, %r8;
	add.s32 	%r141, %r141, %r8;
	add.s32 	%r140, %r140, %r8;
	add.s64 	%rd81, %rd81, %rd49;
	add.s64 	%rd80, %rd80, 32;
	setp.ne.s32 	%p12, %r147, 0;
	mov.u32 	%r153, %r5;
	@%p12 bra 	$L__BB0_5;
$L__BB0_6:
	setp.eq.s32 	%p13, %r3, 0;
	@%p13 bra 	$L__BB0_14;
	add.s32 	%r108, %r3, -1;
	setp.lt.u32 	%p14, %r108, 3;
	@%p14 bra 	$L__BB0_9;
	add.s32 	%r109, %r153, %r1;
	mul.wide.u32 	%rd50, %r109, 4;
	add.s64 	%rd51, %rd2, %rd50;
	ld.global.u32 	%r110, [%rd51];
	mad.lo.s32 	%r111, %r153, %r65, %r139;
	mul.wide.u32 	%rd52, %r111, 4;
	add.s64 	%rd53, %rd1, %rd52;
	ld.global.u32 	%r112, [%rd53];
	mad.lo.s32 	%r113, %r112, %r110, %r158;
	cvt.u64.u32 	%rd54, %r153;
	add.s64 	%rd55, %rd54, %rd4;
	shl.b64 	%rd56, %rd55, 2;
	add.s64 	%rd57, %rd2, %rd56;
	ld.global.u32 	%r114, [%rd57+4];
	add.s32 	%r115, %r111, %r65;
	mul.wide.u32 	%rd58, %r115, 4;
	add.s64 	%rd59, %rd1, %rd58;
	ld.global.u32 	%r116, [%rd59];
	mad.lo.s32 	%r117, %r116, %r114, %r113;
	ld.global.u32 	%r118, [%rd57+8];
	add.s32 	%r119, %r115, %r65;
	mul.wide.u32 	%rd60, %r119, 4;
	add.s64 	%rd61, %rd1, %rd60;
	ld.global.u32 	%r120, [%rd61];
	mad.lo.s32 	%r121, %r120, %r118, %r117;
	ld.global.u32 	%r122, [%rd57+12];
	add.s32 	%r123, %r119, %r65;
	mul.wide.u32 	%rd62, %r123, 4;
	add.s64 	%rd63, %rd1, %rd62;
	ld.global.u32 	%r124, [%rd63];
	mad.lo.s32 	%r158, %r124, %r122, %r121;
	add.s32 	%r153, %r153, 4;
$L__BB0_9:
	setp.eq.s32 	%p15, %r4, 0;
	@%p15 bra 	$L__BB0_14;
	setp.eq.s32 	%p16, %r4, 1;
	@%p16 bra 	$L__BB0_12;
	add.s32 	%r126, %r153, %r1;
	mul.wide.u32 	%rd64, %r126, 4;
	add.s64 	%rd65, %rd2, %rd64;
	ld.global.u32 	%r127, [%rd65];
	mad.lo.s32 	%r128, %r153, %r65, %r139;
	mul.wide.u32 	%rd66, %r128, 4;
	add.s64 	%rd67, %rd1, %rd66;
	ld.global.u32 	%r129, [%rd67];
	mad.lo.s32 	%r130, %r129, %r127, %r158;
	cvt.u64.u32 	%rd68, %r153;
	add.s64 	%rd69, %rd68, %rd4;
	shl.b64 	%rd70, %rd69, 2;
	add.s64 	%rd71, %rd2, %rd70;
	ld.global.u32 	%r131, [%rd71+4];
	add.s32 	%r132, %r128, %r65;
	mul.wide.u32 	%rd72, %r132, 4;
	add.s64 	%rd73, %rd1, %rd72;
	ld.global.u32 	%r133, [%rd73];
	mad.lo.s32 	%r158, %r133, %r131, %r130;
	add.s32 	%r153, %r153, 2;
$L__BB0_12:
	setp.eq.s32 	%p17, %r6, 0;
	@%p17 bra 	$L__BB0_14;
	add.s32 	%r134, %r153, %r1;
	mul.wide.u32 	%rd74, %r134, 4;
	add.s64 	%rd75, %rd2, %rd74;
	ld.global.u32 	%r135, [%rd75];
	mad.lo.s32 	%r136, %r153, %r65, %r139;
	mul.wide.u32 	%rd76, %r136, 4;
	add.s64 	%rd77, %rd1, %rd76;
	ld.global.u32 	%r137, [%rd77];
	mad.lo.s32 	%r158, %r137, %r135, %r158;
$L__BB0_14:
	add.s32 	%r138, %r139, %r2;
	mul.wide.u32 	%rd78, %r138, 4;
	add.s64 	%rd79, %rd3, %rd78;
	st.global.u32 	[%rd79], %r158;
	add.s32 	%r139, %r139, 1;
	setp.eq.s32 	%p18, %r139, %r65;
	@%p18 bra 	$L__BB0_26;
	bra.uni 	$L__BB0_3;
$L__BB0_15:
	and.b32  	%r54, %r65, 7;
	setp.lt.u32 	%p3, %r65, 8;
	mov.b32 	%r161, 0;
	@%p3 bra 	$L__BB0_18;
	and.b32  	%r161, %r65, 2147483640;
	mov.b32 	%r159, 0;
$L__BB0_17:
	.pragma "nounroll";
	add.s32 	%r69, %r159, %r2;
	mul.wide.u32 	%rd14, %r69, 4;
	add.s64 	%rd15, %rd3, %rd14;
	mov.b32 	%r70, 0;
	st.global.u32 	[%rd15], %r70;
	st.global.u32 	[%rd15+4], %r70;
	st.global.u32 	[%rd15+8], %r70;
	st.global.u32 	[%rd15+12], %r70;
	st.global.u32 	[%rd15+16], %r70;
	st.global.u32 	[%rd15+20], %r70;
	st.global.u32 	[%rd15+24], %r70;
	st.global.u32 	[%rd15+28], %r70;
	add.s32 	%r159, %r159, 8;
	setp.ne.s32 	%p4, %r159, %r161;
	@%p4 bra 	$L__BB0_17;
$L__BB0_18:
	setp.eq.s32 	%p5, %r54, 0;
	@%p5 bra 	$L__BB0_26;
	and.b32  	%r59, %r65, 3;
	setp.lt.u32 	%p6, %r54, 4;
	@%p6 bra 	$L__BB0_21;
	add.s32 	%r71, %r161, %r2;
	mul.wide.u32 	%rd16, %r71, 4;
	add.s64 	%rd17, %rd3, %rd16;
	mov.b32 	%r72, 0;
	st.global.u32 	[%rd17], %r72;
	cvt.u64.u32 	%rd18, %r2;
	cvt.u64.u32 	%rd19, %r161;
	add.s64 	%rd20, %rd19, %rd18;
	shl.b64 	%rd21, %rd20, 2;
	add.s64 	%rd22, %rd3, %rd21;
	st.global.u32 	[%rd22+4], %r72;
	st.global.u32 	[%rd22+8], %r72;
	st.global.u32 	[%rd22+12], %r72;
	add.s32 	%r161, %r161, 4;
$L__BB0_21:
	setp.eq.s32 	%p7, %r59, 0;
	@%p7 bra 	$L__BB0_26;
	setp.eq.s32 	%p8, %r59, 1;
	@%p8 bra 	$L__BB0_24;
	add.s32 	%r73, %r161, %r2;
	mul.wide.u32 	%rd23, %r73, 4;
	add.s64 	%rd24, %rd3, %rd23;
	mov.b32 	%r74, 0;
	st.global.u32 	[%rd24], %r74;
	cvt.u64.u32 	%rd25, %r2;
	cvt.u64.u32 	%rd26, %r161;
	add.s64 	%rd27, %rd26, %rd25;
	shl.b64 	%rd28, %rd27, 2;
	add.s64 	%rd29, %rd3, %rd28;
	st.global.u32 	[%rd29+4], %r74;
	add.s32 	%r161, %r161, 2;
$L__BB0_24:
	and.b32  	%r75, %r65, 1;
	setp.eq.b32 	%p9, %r75, 1;
	not.pred 	%p10, %p9;
	@%p10 bra 	$L__BB0_26;
	add.s32 	%r76, %r161, %r2;
	mul.wide.u32 	%rd30, %r76, 4;
	add.s64 	%rd31, %rd3, %rd30;
	mov.b32 	%r77, 0;
	st.global.u32 	[%rd31], %r77;
$L__BB0_26:
	ret;

}
	// .globl	_Z9mulColumnPiS_S_ii
.visible .entry _Z9mulColumnPiS_S_ii(
	.param .u64 .ptr .align 1 _Z9mulColumnPiS_S_ii_param_0,
	.param .u64 .ptr .align 1 _Z9mulColumnPiS_S_ii_param_1,
	.param .u64 .ptr .align 1 _Z9mulColumnPiS_S_ii_param_2,
	.param .u32 _Z9mulColumnPiS_S_ii_param_3,
	.param .u32 _Z9mulColumnPiS_S_ii_param_4
)
{
	.reg .pred 	%p<19>;
	.reg .b32 	%r<171>;
	.reg .b64 	%rd<95>;

	ld.param.u64 	%rd11, [_Z9mulColumnPiS_S_ii_param_0];
	ld.param.u64 	%rd12, [_Z9mulColumnPiS_S_ii_param_1];
	ld.param.u64 	%rd13, [_Z9mulColumnPiS_S_ii_param_2];
	ld.param.u32 	%r63, [_Z9mulColumnPiS_S_ii_param_3];
	ld.param.u32 	%r64, [_Z9mulColumnPiS_S_ii_param_4];
	cvta.to.global.u64 	%rd1, %rd12;
	cvta.to.global.u64 	%rd2, %rd11;
	cvta.to.global.u64 	%rd3, %rd13;
	mov.u32 	%r1, %tid.x;
	mov.u32 	%r2, %ntid.x;
	setp.lt.s32 	%p1, %r63, 1;
	@%p1 bra 	$L__BB1_26;
	setp.lt.s32 	%p2, %r64, 1;
	@%p2 bra 	$L__BB1_15;
	and.b32  	%r3, %r64, 7;
	add.s32 	%r4, %r3, -1;
	and.b32  	%r5, %r64, 3;
	and.b32  	%r6, %r64, 2147483640;
	and.b32  	%r7, %r64, 1;
	neg.s32 	%r8, %r6;
	add.s32 	%r9, %r1, %r2;
	shl.b32 	%r10, %r2, 3;
	shl.b32 	%r88, %r2, 1;
	add.s32 	%r11, %r1, %r88;
	mad.lo.s32 	%r12, %r2, 3, %r1;
	shl.b32 	%r89, %r2, 2;
	add.s32 	%r13, %r1, %r89;
	mad.lo.s32 	%r14, %r2, 5, %r1;
	mad.lo.s32 	%r15, %r2, 6, %r1;
	mad.lo.s32 	%r16, %r2, 7, %r1;
	mul.wide.u32 	%rd44, %r1, 4;
	add.s64 	%rd4, %rd1, %rd44;
	mul.wide.u32 	%rd5, %r2, 32;
	mov.b32 	%r147, 0;
$L__BB1_3:
	setp.lt.u32 	%p11, %r64, 8;
	mul.lo.s32 	%r18, %r147, %r64;
	mov.b32 	%r161, 0;
	mov.u32 	%r166, %r161;
	@%p11 bra 	$L__BB1_6;
	mul.wide.u32 	%rd45, %r18, 4;
	add.s64 	%rd46, %rd2, %rd45;
	add.s64 	%rd93, %rd46, 16;
	mov.b32 	%r166, 0;
	mov.u64 	%rd94, %rd4;
	mov.u32 	%r148, %r16;
	mov.u32 	%r149, %r15;
	mov.u32 	%r150, %r14;
	mov.u32 	%r151, %r13;
	mov.u32 	%r152, %r12;
	mov.u32 	%r153, %r11;
	mov.u32 	%r154, %r9;
	mov.u32 	%r155, %r8;
$L__BB1_5:
	.pragma "nounroll";
	ld.global.u32 	%r93, [%rd93+-16];
	ld.global.u32 	%r94, [%rd94];
	mad.lo.s32 	%r95, %r94, %r93, %r166;
	ld.global.u32 	%r96, [%rd93+-12];
	mul.wide.u32 	%rd47, %r154, 4;
	add.s64 	%rd48, %rd1, %rd47;
	ld.global.u32 	%r97, [%rd48];
	mad.lo.s32 	%r98, %r97, %r96, %r95;
	ld.global.u32 	%r99, [%rd93+-8];
	mul.wide.u32 	%rd49, %r153, 4;
	add.s64 	%rd50, %rd1, %rd49;
	ld.global.u32 	%r100, [%rd50];
	mad.lo.s32 	%r101, %r100, %r99, %r98;
	ld.global.u32 	%r102, [%rd93+-4];
	mul.wide.u32 	%rd51, %r152, 4;
	add.s64 	%rd52, %rd1, %rd51;
	ld.global.u32 	%r103, [%rd52];
	mad.lo.s32 	%r104, %r103, %r102, %r101;
	ld.global.u32 	%r105, [%rd93];
	mul.wide.u32 	%rd53, %r151, 4;
	add.s64 	%rd54, %rd1, %rd53;
	ld.global.u32 	%r106, [%rd54];
	mad.lo.s32 	%r107, %r106, %r105, %r104;
	ld.global.u32 	%r108, [%rd93+4];
	mul.wide.u32 	%rd55, %r150, 4;
	add.s64 	%rd56, %rd1, %rd55;
	ld.global.u32 	%r109, [%rd56];
	mad.lo.s32 	%r110, %r109, %r108, %r107;
	ld.global.u32 	%r111, [%rd93+8];
	mul.wide.u32 	%rd57, %r149, 4;
	add.s64 	%rd58, %rd1, %rd57;
	ld.global.u32 	%r112, [%rd58];
	mad.lo.s32 	%r113, %r112, %r111, %r110;
	ld.global.u32 	%r114, [%rd93+12];
	mul.wide.u32 	%rd59, %r148, 4;
	add.s64 	%rd60, %rd1, %rd59;
	ld.global.u32 	%r115, [%rd60];
	mad.lo.s32 	%r166, %r115, %r114, %r113;
	add.s32 	%r155, %r155, 8;
	add.s32 	%r154, %r154, %r10;
	add.s32 	%r153, %r153, %r10;
	add.s32 	%r152, %r152, %r10;
	add.s32 	%r151, %r151, %r10;
	add.s32 	%r150, %r150, %r10;
	add.s32 	%r149, %r149, %r10;
	add.s32 	%r148, %r148, %r10;
	add.s64 	%rd94, %rd94, %rd5;
	add.s64 	%rd93, %rd93, 32;
	setp.ne.s32 	%p12, %r155, 0;
	mov.u32 	%r161, %r6;
	@%p12 bra 	$L__BB1_5;
$L__BB1_6:
	setp.eq.s32 	%p13, %r3, 0;
	@%p13 bra 	$L__BB1_14;
	setp.lt.u32 	%p14, %r4, 3;
	@%p14 bra 	$L__BB1_9;
	add.s32 	%r117, %r161, %r18;
	mul.wide.u32 	%rd61, %r117, 4;
	add.s64 	%rd62, %rd2, %rd61;
	ld.global.u32 	%r118, [%rd62];
	mad.lo.s32 	%r119, %r161, %r2, %r1;
	mul.wide.u32 	%rd63, %r119, 4;
	add.s64 	%rd64, %rd1, %rd63;
	ld.global.u32 	%r120, [%rd64];
	mad.lo.s32 	%r121, %r120, %r118, %r166;
	cvt.u64.u32 	%rd65, %r18;
	cvt.u64.u32 	%rd66, %r161;
	add.s64 	%rd67, %rd66, %rd65;
	shl.b64 	%rd68, %rd67, 2;
	add.s64 	%rd69, %rd2, %rd68;
	ld.global.u32 	%r122, [%rd69+4];
	add.s32 	%r123, %r119, %r2;
	mul.wide.u32 	%rd70, %r123, 4;
	add.s64 	%rd71, %rd1, %rd70;
	ld.global.u32 	%r124, [%rd71];
	mad.lo.s32 	%r125, %r124, %r122, %r121;
	ld.global.u32 	%r126, [%rd69+8];
	add.s32 	%r127, %r123, %r2;
	mul.wide.u32 	%rd72, %r127, 4;
	add.s64 	%rd73, %rd1, %rd72;
	ld.global.u32 	%r128, [%rd73];
	mad.lo.s32 	%r129, %r128, %r126, %r125;
	ld.global.u32 	%r130, [%rd69+12];
	add.s32 	%r131, %r127, %r2;
	mul.wide.u32 	%rd74, %r131, 4;
	add.s64 	%rd75, %rd1, %rd74;
	ld.global.u32 	%r132, [%rd75];
	mad.lo.s32 	%r166, %r132, %r130, %r129;
	add.s32 	%r161, %r161, 4;
$L__BB1_9:
	setp.eq.s32 	%p15, %r5, 0;
	@%p15 bra 	$L__BB1_14;
	setp.eq.s32 	%p16, %r5, 1;
	@%p16 bra 	$L__BB1_12;
	add.s32 	%r134, %r161, %r18;
	mul.wide.u32 	%rd76, %r134, 4;
	add.s64 	%rd77, %rd2, %rd76;
	ld.global.u32 	%r135, [%rd77];
	mad.lo.s32 	%r136, %r161, %r2, %r1;
	mul.wide.u32 	%rd78, %r136, 4;
	add.s64 	%rd79, %rd1, %rd78;
	ld.global.u32 	%r137, [%rd79];
	mad.lo.s32 	%r138, %r137, %r135, %r166;
	cvt.u64.u32 	%rd80, %r18;
	cvt.u64.u32 	%rd81, %r161;
	add.s64 	%rd82, %rd81, %rd80;
	shl.b64 	%rd83, %rd82, 2;
	add.s64 	%rd84, %rd2, %rd83;
	ld.global.u32 	%r139, [%rd84+4];
	add.s32 	%r140, %r136, %r2;
	mul.wide.u32 	%rd85, %r140, 4;
	add.s64 	%rd86, %rd1, %rd85;
	ld.global.u32 	%r141, [%rd86];
	mad.lo.s32 	%r166, %r141, %r139, %r138;
	add.s32 	%r161, %r161, 2;
$L__BB1_12:
	setp.eq.s32 	%p17, %r7, 0;
	@%p17 bra 	$L__BB1_14;
	add.s32 	%r142, %r161, %r18;
	mul.wide.u32 	%rd87, %r142, 4;
	add.s64 	%rd88, %rd2, %rd87;
	ld.global.u32 	%r143, [%rd88];
	mad.lo.s32 	%r144, %r161, %r2, %r1;
	mul.wide.u32 	%rd89, %r144, 4;
	add.s64 	%rd90, %rd1, %rd89;
	ld.global.u32 	%r145, [%rd90];
	mad.lo.s32 	%r166, %r145, %r143, %r166;
$L__BB1_14:
	mad.lo.s32 	%r146, %r147, %r2, %r1;
	mul.wide.u32 	%rd91, %r146, 4;
	add.s64 	%rd92, %rd3, %rd91;
	st.global.u32 	[%rd92], %r166;
	add.s32 	%r147, %r147, 1;
	setp.eq.s32 	%p18, %r147, %r63;
	@%p18 bra 	$L__BB1_26;
	bra.uni 	$L__BB1_3;
$L__BB1_15:
	and.b32  	%r53, %r63, 7;
	setp.lt.u32 	%p3, %r63, 8;
	mov.b32 	%r169, 0;
	@%p3 bra 	$L__BB1_18;
	and.b32  	%r169, %r63, 2147483640;
	mov.b32 	%r167, 0;
$L__BB1_17:
	.pragma "nounroll";
	mad.lo.s32 	%r67, %r167, %r2, %r1;
	mul.wide.u32 	%rd14, %r67, 4;
	add.s64 	%rd15, %rd3, %rd14;
	mov.b32 	%r68, 0;
	st.global.u32 	[%rd15], %r68;
	add.s32 	%r69, %r67, %r2;
	mul.wide.u32 	%rd16, %r69, 4;
	add.s64 	%rd17, %rd3, %rd16;
	st.global.u32 	[%rd17], %r68;
	add.s32 	%r70, %r69, %r2;
	mul.wide.u32 	%rd18, %r70, 4;
	add.s64 	%rd19, %rd3, %rd18;
	st.global.u32 	[%rd19], %r68;
	add.s32 	%r71, %r70, %r2;
	mul.wide.u32 	%rd20, %r71, 4;
	add.s64 	%rd21, %rd3, %rd20;
	st.global.u32 	[%rd21], %r68;
	add.s32 	%r72, %r71, %r2;
	mul.wide.u32 	%rd22, %r72, 4;
	add.s64 	%rd23, %rd3, %rd22;
	st.global.u32 	[%rd23], %r68;
	add.s32 	%r73, %r72, %r2;
	mul.wide.u32 	%rd24, %r73, 4;
	add.s64 	%rd25, %rd3, %rd24;
	st.global.u32 	[%rd25], %r68;
	add.s32 	%r74, %r73, %r2;
	mul.wide.u32 	%rd26, %r74, 4;
	add.s64 	%rd27, %rd3, %rd26;
	st.global.u32 	[%rd27], %r68;
	add.s32 	%r75, %r74, %r2;
	mul.wide.u32 	%rd28, %r75, 4;
	add.s64 	%rd29, %rd3, %rd28;
	st.global.u32 	[%rd29], %r68;
	add.s32 	%r167, %r167, 8;
	setp.ne.s32 	%p4, %r167, %r169;
	@%p4 bra 	$L__BB1_17;
$L__BB1_18:
	setp.eq.s32 	%p5, %r53, 0;
	@%p5 bra 	$L__BB1_26;
	and.b32  	%r58, %r63, 3;
	setp.lt.u32 	%p6, %r53, 4;
	@%p6 bra 	$L__BB1_21;
	mad.lo.s32 	%r76, %r169, %r2, %r1;
	mul.wide.u32 	%rd30, %r76, 4;
	add.s64 	%rd31, %rd3, %rd30;
	mov.b32 	%r77, 0;
	st.global.u32 	[%rd31], %r77;
	add.s32 	%r78, %r76, %r2;
	mul.wide.u32 	%rd32, %r78, 4;
	add.s64 	%rd33, %rd3, %rd32;
	st.global.u32 	[%rd33], %r77;
	add.s32 	%r79, %r78, %r2;
	mul.wide.u32 	%rd34, %r79, 4;
	add.s64 	%rd35, %rd3, %rd34;
	st.global.u32 	[%rd35], %r77;
	add.s32 	%r80, %r79, %r2;
	mul.wide.u32 	%rd36, %r80, 4;
	add.s64 	%rd37, %rd3, %rd36;
	st.global.u32 	[%rd37], %r77;
	add.s32 	%r169, %r169, 4;
$L__BB1_21:
	setp.eq.s32 	%p7, %r58, 0;
	@%p7 bra 	$L__BB1_26;
	setp.eq.s32 	%p8, %r58, 1;
	@%p8 bra 	$L__BB1_24;
	mad.lo.s32 	%r81, %r169, %r2, %r1;
	mul.wide.u32 	%rd38, %r81, 4;
	add.s64 	%rd39, %rd3, %rd38;
	mov.b32 	%r82, 0;
	st.global.u32 	[%rd39], %r82;
	add.s32 	%r83, %r81, %r2;
	mul.wide.u32 	%rd40, %r83, 4;
	add.s64 	%rd41, %rd3, %rd40;
	st.global.u32 	[%rd41], %r82;
	add.s32 	%r169, %r169, 2;
$L__BB1_24:
	and.b32  	%r84, %r63, 1;
	setp.eq.b32 	%p9, %r84, 1;
	not.pred 	%p10, %p9;
	@%p10 bra 	$L__BB1_26;
	mad.lo.s32 	%r85, %r169, %r2, %r1;
	mul.wide.u32 	%rd42, %r85, 4;
	add.s64 	%rd43, %rd3, %rd42;
	mov.b32 	%r86, 0;
	st.global.u32 	[%rd43], %r86;
$L__BB1_26:
	ret;

}
	// .globl	_Z10mulElementPiS_S_i
.visible .entry _Z10mulElementPiS_S_i(
	.param .u64 .ptr .align 1 _Z10mulElementPiS_S_i_param_0,
	.param .u64 .ptr .align 1 _Z10mulElementPiS_S_i_param_1,
	.param .u64 .ptr .align 1 _Z10mulElementPiS_S_i_param_2,
	.param .u32 _Z10mulElementPiS_S_i_param_3
)
{
	.reg .pred 	%p<10>;
	.reg .b32 	%r<131>;
	.reg .b64 	%rd<65>;

	ld.param.u64 	%rd10, [_Z10mulElementPiS_S_i_param_0];
	ld.param.u64 	%rd11, [_Z10mulElementPiS_S_i_param_1];
	ld.param.u64 	%rd9, [_Z10mulElementPiS_S_i_param_2];
	ld.param.u32 	%r49, [_Z10mulElementPiS_S_i_param_3];
	cvta.to.global.u64 	%rd1, %rd11;
	cvta.to.global.u64 	%rd2, %rd10;
	mov.u32 	%r1, %tid.y;
	mov.u32 	%r2, %tid.x;
	mov.u32 	%r3, %ntid.x;
	setp.lt.s32 	%p1, %r49, 1;
	mov.b32 	%r130, 0;
	@%p1 bra 	$L__BB2_12;
	mul.lo.s32 	%r4, %r49, %r1;
	and.b32  	%r5, %r49, 7;
	setp.lt.u32 	%p2, %r49, 8;
	mov.b32 	%r125, 0;
	mov.u32 	%r130, %r125;
	@%p2 bra 	$L__BB2_4;
	and.b32  	%r125, %r49, 2147483640;
	neg.s32 	%r119, %r125;
	add.s32 	%r118, %r2, %r3;
	shl.b32 	%r54, %r3, 1;
	add.s32 	%r117, %r2, %r54;
	mad.lo.s32 	%r116, %r3, 3, %r2;
	shl.b32 	%r55, %r3, 2;
	add.s32 	%r115, %r2, %r55;
	mad.lo.s32 	%r114, %r3, 5, %r2;
	mad.lo.s32 	%r113, %r3, 6, %r2;
	mad.lo.s32 	%r112, %r3, 7, %r2;
	mul.wide.u32 	%rd12, %r2, 4;
	add.s64 	%rd64, %rd1, %rd12;
	mul.wide.u32 	%rd13, %r4, 4;
	add.s64 	%rd14, %rd13, %rd2;
	add.s64 	%rd63, %rd14, 16;
	mov.b32 	%r130, 0;
	mul.wide.u32 	%rd29, %r3, 32;
$L__BB2_3:
	.pragma "nounroll";
	ld.global.u32 	%r56, [%rd63+-16];
	ld.global.u32 	%r57, [%rd64];
	mad.lo.s32 	%r58, %r57, %r56, %r130;
	ld.global.u32 	%r59, [%rd63+-12];
	mul.wide.u32 	%rd15, %r118, 4;
	add.s64 	%rd16, %rd1, %rd15;
	ld.global.u32 	%r60, [%rd16];
	mad.lo.s32 	%r61, %r60, %r59, %r58;
	ld.global.u32 	%r62, [%rd63+-8];
	mul.wide.u32 	%rd17, %r117, 4;
	add.s64 	%rd18, %rd1, %rd17;
	ld.global.u32 	%r63, [%rd18];
	mad.lo.s32 	%r64, %r63, %r62, %r61;
	ld.global.u32 	%r65, [%rd63+-4];
	mul.wide.u32 	%rd19, %r116, 4;
	add.s64 	%rd20, %rd1, %rd19;
	ld.global.u32 	%r66, [%rd20];
	mad.lo.s32 	%r67, %r66, %r65, %r64;
	ld.global.u32 	%r68, [%rd63];
	mul.wide.u32 	%rd21, %r115, 4;
	add.s64 	%rd22, %rd1, %rd21;
	ld.global.u32 	%r69, [%rd22];
	mad.lo.s32 	%r70, %r69, %r68, %r67;
	ld.global.u32 	%r71, [%rd63+4];
	mul.wide.u32 	%rd23, %r114, 4;
	add.s64 	%rd24, %rd1, %rd23;
	ld.global.u32 	%r72, [%rd24];
	mad.lo.s32 	%r73, %r72, %r71, %r70;
	ld.global.u32 	%r74, [%rd63+8];
	mul.wide.u32 	%rd25, %r113, 4;
	add.s64 	%rd26, %rd1, %rd25;
	ld.global.u32 	%r75, [%rd26];
	mad.lo.s32 	%r76, %r75, %r74, %r73;
	ld.global.u32 	%r77, [%rd63+12];
	mul.wide.u32 	%rd27, %r112, 4;
	add.s64 	%rd28, %rd1, %rd27;
	ld.global.u32 	%r78, [%rd28];
	mad.lo.s32 	%r130, %r78, %r77, %r76;
	add.s32 	%r119, %r119, 8;
	shl.b32 	%r79, %r3, 3;
	add.s32 	%r118, %r118, %r79;
	add.s32 	%r117, %r117, %r79;
	add.s32 	%r116, %r116, %r79;
	add.s32 	%r115, %r115, %r79;
	add.s32 	%r114, %r114, %r79;
	add.s32 	%r113, %r113, %r79;
	add.s32 	%r112, %r112, %r79;
	add.s64 	%rd64, %rd64, %rd29;
	add.s64 	%rd63, %rd63, 32;
	setp.ne.s32 	%p3, %r119, 0;
	@%p3 bra 	$L__BB2_3;
$L__BB2_4:
	setp.eq.s32 	%p4, %r5, 0;
	@%p4 bra 	$L__BB2_12;
	and.b32  	%r36, %r49, 3;
	setp.lt.u32 	%p5, %r5, 4;
	@%p5 bra 	$L__BB2_7;
	add.s32 	%r81, %r125, %r4;
	mul.wide.u32 	%rd30, %r81, 4;
	add.s64 	%rd31, %rd2, %rd30;
	ld.global.u32 	%r82, [%rd31];
	mad.lo.s32 	%r83, %r125, %r3, %r2;
	mul.wide.u32 	%rd32, %r83, 4;
	add.s64 	%rd33, %rd1, %rd32;
	ld.global.u32 	%r84, [%rd33];
	mad.lo.s32 	%r85, %r84, %r82, %r130;
	cvt.u64.u32 	%rd34, %r4;
	cvt.u64.u32 	%rd35, %r125;
	add.s64 	%rd36, %rd35, %rd34;
	shl.b64 	%rd37, %rd36, 2;
	add.s64 	%rd38, %rd2, %rd37;
	ld.global.u32 	%r86, [%rd38+4];
	add.s32 	%r87, %r83, %r3;
	mul.wide.u32 	%rd39, %r87, 4;
	add.s64 	%rd40, %rd1, %rd39;
	ld.global.u32 	%r88, [%rd40];
	mad.lo.s32 	%r89, %r88, %r86, %r85;
	ld.global.u32 	%r90, [%rd38+8];
	add.s32 	%r91, %r87, %r3;
	mul.wide.u32 	%rd41, %r91, 4;
	add.s64 	%rd42, %rd1, %rd41;
	ld.global.u32 	%r92, [%rd42];
	mad.lo.s32 	%r93, %r92, %r90, %r89;
	ld.global.u32 	%r94, [%rd38+12];
	add.s32 	%r95, %r91, %r3;
	mul.wide.u32 	%rd43, %r95, 4;
	add.s64 	%rd44, %rd1, %rd43;
	ld.global.u32 	%r96, [%rd44];
	mad.lo.s32 	%r130, %r96, %r94, %r93;
	add.s32 	%r125, %r125, 4;
$L__BB2_7:
	setp.eq.s32 	%p6, %r36, 0;
	@%p6 bra 	$L__BB2_12;
	setp.eq.s32 	%p7, %r36, 1;
	@%p7 bra 	$L__BB2_10;
	add.s32 	%r98, %r125, %r4;
	mul.wide.u32 	%rd45, %r98, 4;
	add.s64 	%rd46, %rd2, %rd45;
	ld.global.u32 	%r99, [%rd46];
	mad.lo.s32 	%r100, %r125, %r3, %r2;
	mul.wide.u32 	%rd47, %r100, 4;
	add.s64 	%rd48, %rd1, %rd47;
	ld.global.u32 	%r101, [%rd48];
	mad.lo.s32 	%r102, %r101, %r99, %r130;
	cvt.u64.u32 	%rd49, %r4;
	cvt.u64.u32 	%rd50, %r125;
	add.s64 	%rd51, %rd50, %rd49;
	shl.b64 	%rd52, %rd51, 2;
	add.s64 	%rd53, %rd2, %rd52;
	ld.global.u32 	%r103, [%rd53+4];
	add.s32 	%r104, %r100, %r3;
	mul.wide.u32 	%rd54, %r104, 4;
	add.s64 	%rd55, %rd1, %rd54;
	ld.global.u32 	%r105, [%rd55];
	mad.lo.s32 	%r130, %r105, %r103, %r102;
	add.s32 	%r125, %r125, 2;
$L__BB2_10:
	and.b32  	%r106, %r49, 1;
	setp.eq.b32 	%p8, %r106, 1;
	not.pred 	%p9, %p8;
	@%p9 bra 	$L__BB2_12;
	add.s32 	%r107, %r125, %r4;
	mul.wide.u32 	%rd56, %r107, 4;
	add.s64 	%rd57, %rd2, %rd56;
	ld.global.u32 	%r108, [%rd57];
	mad.lo.s32 	%r109, %r125, %r3, %r2;
	mul.wide.u32 	%rd58, %r109, 4;
	add.s64 	%rd59, %rd1, %rd58;
	ld.global.u32 	%r110, [%rd59];
	mad.lo.s32 	%r130, %r110, %r108, %r130;
$L__BB2_12:
	cvta.to.global.u64 	%rd60, %rd9;
	mad.lo.s32 	%r111, %r1, %r3, %r2;
	mul.wide.u32 	%rd61, %r111, 4;
	add.s64 	%rd62, %rd60, %rd61;
	st.global.u32 	[%rd62], %r130;
	ret;

}


// ===== COMPILED SASS (sm_100) =====

	.target	sm_100

	.elftype	@"ET_EXEC"


//--------------------- .note.nv.tkinfo           --------------------------
	.section	.note.nv.tkinfo,"",@"SHT_NOTE"
	.sectionflags	@"SHF_NOTE_NV_TKINFO"
	.tkinfo
        /*0018*/ 	.word	0x00000002
        /*0030*/ 	.string	""
        /*0030*/ 	.string	"ptxas"
        /*0030*/ 	.string	"Cuda compilation tools, release 13.0, V13.0.88"
        /*0030*/ 	.string	"Build cuda_13.0.r13.0/compiler.36424714_0"
        /*0030*/ 	.string	"-arch sm_100 -m 64 "



//--------------------- .note.nv.cuinfo           --------------------------
	.section	.note.nv.cuinfo,"",@"SHT_NOTE"
	.sectionflags	@"SHF_NOTE_NV_CUINFO"
        /*0018*/ 	.short	0x0002
        /*001a*/ 	.short	0x0064
        /*001c*/ 	.short	0x0082
	.zero		2


//--------------------- .nv.info                  --------------------------
	.section	.nv.info,"",@"SHT_CUDA_INFO"
	.align	4


	//----- nvinfo : EIATTR_REGCOUNT
	.align		4
        /*0000*/ 	.byte	0x04, 0x2f
        /*0002*/ 	.short	(.L_1 - .L_0)
	.align		4
.L_0:
        /*0004*/ 	.word	index@(_Z6mulRowPiS_S_ii)
        /*0008*/ 	.word	0x00000020


	//----- nvinfo : EIATTR_FRAME_SIZE
	.align		4
.L_1:
        /*000c*/ 	.byte	0x04, 0x11
        /*000e*/ 	.short	(.L_3 - .L_2)
	.align		4
.L_2:
        /*0010*/ 	.word	index@(_Z6mulRowPiS_S_ii)
        /*0014*/ 	.word	0x00000000


	//----- nvinfo : EIATTR_REGCOUNT
	.align		4
.L_3:
        /*0018*/ 	.byte	0x04, 0x2f
        /*001a*/ 	.short	(.L_5 - .L_4)
	.align		4
.L_4:
        /*001c*/ 	.word	index@(_Z9mulColumnPiS_S_ii)
        /*0020*/ 	.word	0x00000020


	//----- nvinfo : EIATTR_FRAME_SIZE
	.align		4
.L_5:
        /*0024*/ 	.byte	0x04, 0x11
        /*0026*/ 	.short	(.L_7 - .L_6)
	.align		4
.L_6:
        /*0028*/ 	.word	index@(_Z9mulColumnPiS_S_ii)
        /*002c*/ 	.word	0x00000000


	//----- nvinfo : EIATTR_REGCOUNT
	.align		4
.L_7:
        /*0030*/ 	.byte	0x04, 0x2f
        /*0032*/ 	.short	(.L_9 - .L_8)
	.align		4
.L_8:
        /*0034*/ 	.word	index@(_Z10mulElementPiS_S_i)
        /*0038*/ 	.word	0x00000020


	//----- nvinfo : EIATTR_FRAME_SIZE
	.align		4
.L_9:
        /*003c*/ 	.byte	0x04, 0x11
        /*003e*/ 	.short	(.L_11 - .L_10)
	.align		4
.L_10:
        /*0040*/ 	.word	index@(_Z10mulElementPiS_S_i)
        /*0044*/ 	.word	0x00000000


	//----- nvinfo : EIATTR_MIN_STACK_SIZE
	.align		4
.L_11:
        /*0048*/ 	.byte	0x04, 0x12
        /*004a*/ 	.short	(.L_13 - .L_12)
	.align		4
.L_12:
        /*004c*/ 	.word	index@(_Z10mulElementPiS_S_i)
        /*0050*/ 	.word	0x00000000


	//----- nvinfo : EIATTR_MIN_STACK_SIZE
	.align		4
.L_13:
        /*0054*/ 	.byte	0x04, 0x12
        /*0056*/ 	.short	(.L_15 - .L_14)
	.align		4
.L_14:
        /*0058*/ 	.word	index@(_Z9mulColumnPiS_S_ii)
        /*005c*/ 	.word	0x00000000


	//----- nvinfo : EIATTR_MIN_STACK_SIZE
	.align		4
.L_15:
        /*0060*/ 	.byte	0x04, 0x12
        /*0062*/ 	.short	(.L_17 - .L_16)
	.align		4
.L_16:
        /*0064*/ 	.word	index@(_Z6mulRowPiS_S_ii)
        /*0068*/ 	.word	0x00000000
.L_17:


//--------------------- .nv.compat                --------------------------
	.section	.nv.compat,"",@"SHT_CUDA_COMPAT_INFO"
	.align	4
        /*0000*/ 	.byte	0x02, 0x09, 0x00, 0x00, 0x02, 0x02, 0x01, 0x00, 0x02, 0x05, 0x05, 0x00, 0x03, 0x07, 0x01, 0x01
        /*0010*/ 	.byte	0x02, 0x03, 0x00, 0x00, 0x02, 0x06, 0x01, 0x00, 0x04, 0x0b, 0x08, 0x00, 0x09, 0x00, 0x00, 0x00
        /*0020*/ 	.byte	0x00, 0x00, 0x00, 0x00


//--------------------- .nv.info._Z10mulElementPiS_S_i --------------------------
	.section	.nv.info._Z10mulElementPiS_S_i,"",@"SHT_CUDA_INFO"
	.sectionflags	@""
	.align	4


	//----- nvinfo : EIATTR_CUDA_API_VERSION
	.align		4
        /*0000*/ 	.byte	0x04, 0x37
        /*0002*/ 	.short	(.L_19 - .L_18)
.L_18:
        /*0004*/ 	.word	0x00000082


	//----- nvinfo : EIATTR_KPARAM_INFO
	.align		4
.L_19:
        /*0008*/ 	.byte	0x04, 0x17
        /*000a*/ 	.short	(.L_21 - .L_20)
.L_20:
        /*000c*/ 	.word	0x00000000
        /*0010*/ 	.short	0x0003
        /*0012*/ 	.short	0x0018
        /*0014*/ 	.byte	0x00, 0xf0, 0x11, 0x00


	//----- nvinfo : EIATTR_KPARAM_INFO
	.align		4
.L_21:
        /*0018*/ 	.byte	0x04, 0x17
        /*001a*/ 	.short	(.L_23 - .L_22)
.L_22:
        /*001c*/ 	.word	0x00000000
        /*0020*/ 	.short	0x0002
        /*0022*/ 	.short	0x0010
        /*0024*/ 	.byte	0x00, 0xf5, 0x21, 0x00


	//----- nvinfo : EIATTR_KPARAM_INFO
	.align		4
.L_23:
        /*0028*/ 	.byte	0x04, 0x17
        /*002a*/ 	.short	(.L_25 - .L_24)
.L_24:
        /*002c*/ 	.word	0x00000000
        /*0030*/ 	.short	0x0001
        /*0032*/ 	.short	0x0008
        /*0034*/ 	.byte	0x00, 0xf5, 0x21, 0x00


	//----- nvinfo : EIATTR_KPARAM_INFO
	.align		4
.L_25:
        /*0038*/ 	.byte	0x04, 0x17
        /*003a*/ 	.short	(.L_27 - .L_26)
.L_26:
        /*003c*/ 	.word	0x00000000
        /*0040*/ 	.short	0x0000
        /*0042*/ 	.short	0x0000
        /*0044*/ 	.byte	0x00, 0xf5, 0x21, 0x00


	//----- nvinfo : EIATTR_SPARSE_MMA_MASK
	.align		4
.L_27:
        /*0048*/ 	.byte	0x03, 0x50
        /*004a*/ 	.short	0x0000


	//----- nvinfo : EIATTR_MAXREG_COUNT
	.align		4
        /*004c*/ 	.byte	0x03, 0x1b
        /*004e*/ 	.short	0x00ff


	//----- nvinfo : EIATTR_MERCURY_ISA_VERSION
	.align		4
        /*0050*/ 	.byte	0x03, 0x5f
        /*0052*/ 	.short	0x0101


	//----- nvinfo : EIATTR_VRC_CTA_INIT_COUNT
	.align		4
        /*0054*/ 	.byte	0x02, 0x4a
	.zero		1
	.zero		1


	//----- nvinfo : EIATTR_EXIT_INSTR_OFFSETS
	.align		4
        /*0058*/ 	.byte	0x04, 0x1c
        /*005a*/ 	.short	(.L_29 - .L_28)


	//   ....[0]....
.L_28:
        /*005c*/ 	.word	0x00000960


	//----- nvinfo : EIATTR_CBANK_PARAM_SIZE
	.align		4
.L_29:
        /*0060*/ 	.byte	0x03, 0x19
        /*0062*/ 	.short	0x001c


	//----- nvinfo : EIATTR_PARAM_CBANK
	.align		4
        /*0064*/ 	.byte	0x04, 0x0a
        /*0066*/ 	.short	(.L_31 - .L_30)
	.align		4
.L_30:
        /*0068*/ 	.word	index@(.nv.constant0._Z10mulElementPiS_S_i)
        /*006c*/ 	.short	0x0380
        /*006e*/ 	.short	0x001c


	//----- nvinfo : EIATTR_SW_WAR
	.align		4
.L_31:
        /*0070*/ 	.byte	0x04, 0x36
        /*0072*/ 	.short	(.L_33 - .L_32)
.L_32:
        /*0074*/ 	.word	0x00000008
.L_33:


//--------------------- .nv.info._Z9mulColumnPiS_S_ii --------------------------
	.section	.nv.info._Z9mulColumnPiS_S_ii,"",@"SHT_CUDA_INFO"
	.sectionflags	@""
	.align	4


	//----- nvinfo : EIATTR_CUDA_API_VERSION
	.align		4
        /*0000*/ 	.byte	0x04, 0x37
        /*0002*/ 	.short	(.L_35 - .L_34)
.L_34:
        /*0004*/ 	.word	0x00000082


	//----- nvinfo : EIATTR_KPARAM_INFO
	.align		4
.L_35:
        /*0008*/ 	.byte	0x04, 0x17
        /*000a*/ 	.short	(.L_37 - .L_36)
.L_36:
        /*000c*/ 	.word	0x00000000
        /*0010*/ 	.short	0x0004
        /*0012*/ 	.short	0x001c
        /*0014*/ 	.byte	0x00, 0xf0, 0x11, 0x00


	//----- nvinfo : EIATTR_KPARAM_INFO
	.align		4
.L_37:
        /*0018*/ 	.byte	0x04, 0x17
        /*001a*/ 	.short	(.L_39 - .L_38)
.L_38:
        /*001c*/ 	.word	0x00000000
        /*0020*/ 	.short	0x0003
        /*0022*/ 	.short	0x0018
        /*0024*/ 	.byte	0x00, 0xf0, 0x11, 0x00


	//----- nvinfo : EIATTR_KPARAM_INFO
	.align		4
.L_39:
        /*0028*/ 	.byte	0x04, 0x17
        /*002a*/ 	.short	(.L_41 - .L_40)
.L_40:
        /*002c*/ 	.word	0x00000000
        /*0030*/ 	.short	0x0002
        /*0032*/ 	.short	0x0010
        /*0034*/ 	.byte	0x00, 0xf5, 0x21, 0x00


	//----- nvinfo : EIATTR_KPARAM_INFO
	.align		4
.L_41:
        /*0038*/ 	.byte	0x04, 0x17
        /*003a*/ 	.short	(.L_43 - .L_42)
.L_42:
        /*003c*/ 	.word	0x00000000
        /*0040*/ 	.short	0x0001
        /*0042*/ 	.short	0x0008
        /*0044*/ 	.byte	0x00, 0xf5, 0x21, 0x00


	//----- nvinfo : EIATTR_KPARAM_INFO
	.align		4
.L_43:
        /*0048*/ 	.byte	0x04, 0x17
        /*004a*/ 	.short	(.L_45 - .L_44)
.L_44:
        /*004c*/ 	.word	0x00000000
        /*0050*/ 	.short	0x0000
        /*0052*/ 	.short	0x0000
        /*0054*/ 	.byte	0x00, 0xf5, 0x21, 0x00


	//----- nvinfo : EIATTR_SPARSE_MMA_MASK
	.align		4
.L_45:
        /*0058*/ 	.byte	0x03, 0x50
        /*005a*/ 	.short	0x0000


	//----- nvinfo : EIATTR_MAXREG_COUNT
	.align		4
        /*005c*/ 	.byte	0x03, 0x1b
        /*005e*/ 	.short	0x00ff


	//----- nvinfo : EIATTR_MERCURY_ISA_VERSION
	.align		4
        /*0060*/ 	.byte	0x03, 0x5f
        /*0062*/ 	.short	0x0101


	//----- nvinfo : EIATTR_VRC_CTA_INIT_COUNT
	.align		4
        /*0064*/ 	.byte	0x02, 0x4a
	.zero		1
	.zero		1


	//----- nvinfo : EIATTR_EXIT_INSTR_OFFSETS
	.align		4
        /*0068*/ 	.byte	0x04, 0x1c
        /*006a*/ 	.short	(.L_47 - .L_46)


	//   ....[0]....
.L_46:
        /*006c*/ 	.word	0x00000030


	//   ....[1]....
        /*0070*/ 	.word	0x00000c50


	//   ....[2]....
        /*0074*/ 	.word	0x00000eb0


	//   ....[3]....
        /*0078*/ 	.word	0x00000fe0


	//   ....[4]....
        /*007c*/ 	.word	0x000010b0


	//   ....[5]....
        /*0080*/ 	.word	0x00001100


	//----- nvinfo : EIATTR_CBANK_PARAM_SIZE
	.align		4
.L_47:
        /*0084*/ 	.byte	0x03, 0x19
        /*0086*/ 	.short	0x0020


	//----- nvinfo : EIATTR_PARAM_CBANK
	.align		4
        /*0088*/ 	.byte	0x04, 0x0a
        /*008a*/ 	.short	(.L_49 - .L_48)
	.align		4
.L_48:
        /*008c*/ 	.word	index@(.nv.constant0._Z9mulColumnPiS_S_ii)
        /*0090*/ 	.short	0x0380
        /*0092*/ 	.short	0x0020


	//----- nvinfo : EIATTR_SW_WAR
	.align		4
.L_49:
        /*0094*/ 	.byte	0x04, 0x36
        /*0096*/ 	.short	(.L_51 - .L_50)
.L_50:
        /*0098*/ 	.word	0x00000008
.L_51:


//--------------------- .nv.info._Z6mulRowPiS_S_ii --------------------------
	.section	.nv.info._Z6mulRowPiS_S_ii,"",@"SHT_CUDA_INFO"
	.sectionflags	@""
	.align	4


	//----- nvinfo : EIATTR_CUDA_API_VERSION
	.align		4
        /*0000*/ 	.byte	0x04, 0x37
        /*0002*/ 	.short	(.L_53 - .L_52)
.L_52:
        /*0004*/ 	.word	0x00000082


	//----- nvinfo : EIATTR_KPARAM_INFO
	.align		4
.L_53:
        /*0008*/ 	.byte	0x04, 0x17
        /*000a*/ 	.short	(.L_55 - .L_54)
.L_54:
        /*000c*/ 	.word	0x00000000
        /*0010*/ 	.short	0x0004
        /*0012*/ 	.short	0x001c
        /*0014*/ 	.byte	0x00, 0xf0, 0x11, 0x00


	//----- nvinfo : EIATTR_KPARAM_INFO
	.align		4
.L_55:
        /*0018*/ 	.byte	0x04, 0x17
        /*001a*/ 	.short	(.L_57 - .L_56)
.L_56:
        /*001c*/ 	.word	0x00000000
        /*0020*/ 	.short	0x0003
        /*0022*/ 	.short	0x0018
        /*0024*/ 	.byte	0x00, 0xf0, 0x11, 0x00


	//----- nvinfo : EIATTR_KPARAM_INFO
	.align		4
.L_57:
        /*0028*/ 	.byte	0x04, 0x17
        /*002a*/ 	.short	(.L_59 - .L_58)
.L_58:
        /*002c*/ 	.word	0x00000000
        /*0030*/ 	.short	0x0002
        /*0032*/ 	.short	0x0010
        /*0034*/ 	.byte	0x00, 0xf5, 0x21, 0x00


	//----- nvinfo : EIATTR_KPARAM_INFO
	.align		4
.L_59:
        /*0038*/ 	.byte	0x04, 0x17
        /*003a*/ 	.short	(.L_61 - .L_60)
.L_60:
        /*003c*/ 	.word	0x00000000
        /*0040*/ 	.short	0x0001
        /*0042*/ 	.short	0x0008
        /*0044*/ 	.byte	0x00, 0xf5, 0x21, 0x00


	//----- nvinfo : EIATTR_KPARAM_INFO
	.align		4
.L_61:
        /*0048*/ 	.byte	0x04, 0x17
        /*004a*/ 	.short	(.L_63 - .L_62)
.L_62:
        /*004c*/ 	.word	0x00000000
        /*0050*/ 	.short	0x0000
        /*0052*/ 	.short	0x0000
        /*0054*/ 	.byte	0x00, 0xf5, 0x21, 0x00


	//----- nvinfo : EIATTR_SPARSE_MMA_MASK
	.align		4
.L_63:
        /*0058*/ 	.byte	0x03, 0x50
        /*005a*/ 	.short	0x0000


	//----- nvinfo : EIATTR_MAXREG_COUNT
	.align		4
        /*005c*/ 	.byte	0x03, 0x1b
        /*005e*/ 	.short	0x00ff


	//----- nvinfo : EIATTR_MERCURY_ISA_VERSION
	.align		4
        /*0060*/ 	.byte	0x03, 0x5f
        /*0062*/ 	.short	0x0101


	//----- nvinfo : EIATTR_VRC_CTA_INIT_COUNT
	.align		4
        /*0064*/ 	.byte	0x02, 0x4a
	.zero		1
	.zero		1


	//----- nvinfo : EIATTR_EXIT_INSTR_OFFSETS
	.align		4
        /*0068*/ 	.byte	0x04, 0x1c
        /*006a*/ 	.short	(.L_65 - .L_64)


	//   ....[0]....
.L_64:
        /*006c*/ 	.word	0x00000030


	//   ....[1]....
        /*0070*/ 	.word	0x00000a80


	//   ....[2]....
        /*0074*/ 	.word	0x00000bf0


	//   ....[3]....
        /*0078*/ 	.word	0x00000d10


	//   ....[4]....
        /*007c*/ 	.word	0x00000e10


	//   ....[5]....
        /*0080*/ 	.word	0x00000e60


	//----- nvinfo : EIATTR_CBANK_PARAM_SIZE
	.align		4
.L_65:
        /*0084*/ 	.byte	0x03, 0x19
        /*0086*/ 	.short	0x0020


	//----- nvinfo : EIATTR_PARAM_CBANK
	.align		4
        /*0088*/ 	.byte	0x04, 0x0a
        /*008a*/ 	.short	(.L_67 - .L_66)
	.align		4
.L_66:
        /*008c*/ 	.word	index@(.nv.constant0._Z6mulRowPiS_S_ii)
        /*0090*/ 	.short	0x0380
        /*0092*/ 	.short	0x0020


	//----- nvinfo : EIATTR_SW_WAR
	.align		4
.L_67:
        /*0094*/ 	.byte	0x04, 0x36
        /*0096*/ 	.short	(.L_69 - .L_68)
.L_68:
        /*0098*/ 	.word	0x00000008
.L_69:


//--------------------- .nv.callgraph             --------------------------
	.section	.nv.callgraph,"",@"SHT_CUDA_CALLGRAPH"
	.align	4
	.sectionentsize	8
	.align		4
        /*0000*/ 	.word	0x00000000
	.align		4
        /*0004*/ 	.word	0xffffffff
	.align		4
        /*0008*/ 	.word	0x00000000
	.align		4
        /*000c*/ 	.word	0xfffffffe
	.align		4
        /*0010*/ 	.word	0x00000000
	.align		4
        /*0014*/ 	.word	0xfffffffd
	.align		4
        /*0018*/ 	.word	0x00000000
	.align		4
        /*001c*/ 	.word	0xfffffffc


//--------------------- .text._Z10mulElementPiS_S_i --------------------------
	.section	.text._Z10mulElementPiS_S_i,"ax",@progbits
	.align	128
        .global         _Z10mulElementPiS_S_i
        .type           _Z10mulElementPiS_S_i,@function
        .size           _Z10mulElementPiS_S_i,(.L_x_28 - _Z10mulElementPiS_S_i)
        .other          _Z10mulElementPiS_S_i,@"STO_CUDA_ENTRY STV_DEFAULT"
_Z10mulElementPiS_S_i:
.text._Z10mulElementPiS_S_i:
[----:B------:R-:W-:Y:S08]  /*0000*/  LDC R1, c[0x0][0x37c] ;  /* 0x0000df00ff017b82 */ /* 0x000ff00000000800 */
[----:B------:R-:W0:Y:S01]  /*0010*/  LDC R0, c[0x0][0x398] ;  /* 0x0000e600ff007b82 */ /* 0x000e220000000800 */
[----:B------:R-:W1:Y:S01]  /*0020*/  S2R R3, SR_TID.Y ;  /* 0x0000000000037919 */ /* 0x000e620000002200 */
[----:B------:R-:W2:Y:S01]  /*0030*/  LDCU.64 UR4, c[0x0][0x358] ;  /* 0x00006b00ff0477ac */ /* 0x000ea20008000a00 */
[----:B------:R-:W-:Y:S01]  /*0040*/  HFMA2 R20, -RZ, RZ, 0, 0 ;  /* 0x00000000ff147431 */ /* 0x000fe200000001ff */
[----:B------:R-:W3:Y:S04]  /*0050*/  S2R R2, SR_TID.X ;  /* 0x0000000000027919 */ /* 0x000ee80000002100 */
[----:B------:R-:W4:Y:S01]  /*0060*/  LDC R5, c[0x0][0x360] ;  /* 0x0000d800ff057b82 */ /* 0x000f220000000800 */
[----:B0-----:R-:W-:-:S13]  /*0070*/  ISETP.GE.AND P0, PT, R0, 0x1, PT ;  /* 0x000000010000780c */ /* 0x001fda0003f06270 */
[----:B-1234-:R-:W-:Y:S05]  /*0080*/  @!P0 BRA `(.L_x_0) ;  /* 0x0000000800248947 */ /* 0x01efea0003800000 */
[C---:B------:R-:W-:Y:S01]  /*0090*/  ISETP.GE.U32.AND P1, PT, R0.reuse, 0x8, PT ;  /* 0x000000080000780c */ /* 0x040fe20003f26070 */
[----:B------:R-:W-:Y:S01]  /*00a0*/  IMAD R7, R3, R0, RZ ;  /* 0x0000000003077224 */ /* 0x000fe200078e02ff */
[----:B------:R-:W-:Y:S02]  /*00b0*/  LOP3.LUT R6, R0, 0x7, RZ, 0xc0, !PT ;  /* 0x0000000700067812 */ /* 0x000fe400078ec0ff */
[----:B------:R-:W-:Y:S02]  /*00c0*/  MOV R8, RZ ;  /* 0x000000ff00087202 */ /* 0x000fe40000000f00 */
[----:B------:R-:W-:Y:S02]  /*00d0*/  ISETP.NE.AND P0, PT, R6, RZ, PT ;  /* 0x000000ff0600720c */ /* 0x000fe40003f05270 */
[----:B------:R-:W-:-:S05]  /*00e0*/  MOV R20, RZ ;  /* 0x000000ff00147202 */ /* 0x000fca0000000f00 */
[----:B------:R-:W-:Y:S06]  /*00f0*/  @!P1 BRA `(.L_x_1) ;  /* 0x0000000000f89947 */ /* 0x000fec0003800000 */
[----:B------:R-:W0:Y:S01]  /*0100*/  LDC.64 R8, c[0x0][0x380] ;  /* 0x0000e000ff087b82 */ /* 0x000e220000000a00 */
[----:B------:R-:W-:Y:S01]  /*0110*/  IADD3 R4, PT, PT, R2, R5, RZ ;  /* 0x0000000502047210 */ /* 0x000fe20007ffe0ff */
[C-C-:B------:R-:W-:Y:S01]  /*0120*/  IMAD R11, R5.reuse, 0x3, R2.reuse ;  /* 0x00000003050b7824 */ /* 0x140fe200078e0202 */
[CC--:B------:R-:W-:Y:S01]  /*0130*/  LEA R10, R5.reuse, R2.reuse, 0x1 ;  /* 0x00000002050a7211 */ /* 0x0c0fe200078e08ff */
[C-C-:B------:R-:W-:Y:S01]  /*0140*/  IMAD R27, R5.reuse, 0x5, R2.reuse ;  /* 0x00000005051b7824 */ /* 0x140fe200078e0202 */
[C---:B------:R-:W-:Y:S01]  /*0150*/  LEA R26, R5.reuse, R2, 0x2 ;  /* 0x00000002051a7211 */ /* 0x040fe200078e10ff */
[C-C-:B------:R-:W-:Y:S01]  /*0160*/  IMAD R28, R5.reuse, 0x6, R2.reuse ;  /* 0x00000006051c7824 */ /* 0x140fe200078e0202 */
[----:B------:R-:W-:Y:S01]  /*0170*/  MOV R20, RZ ;  /* 0x000000ff00147202 */ /* 0x000fe20000000f00 */
[----:B------:R-:W1:Y:S01]  /*0180*/  LDC.64 R12, c[0x0][0x388] ;  /* 0x0000e200ff0c7b82 */ /* 0x000e620000000a00 */
[----:B------:R-:W-:Y:S02]  /*0190*/  IMAD R29, R5, 0x7, R2 ;  /* 0x00000007051d7824 */ /* 0x000fe400078e0202 */
[----:B0-----:R-:W-:-:S03]  /*01a0*/  IMAD.WIDE.U32 R8, R7, 0x4, R8 ;  /* 0x0000000407087825 */ /* 0x001fc600078e0008 */
[----:B------:R-:W-:Y:S02]  /*01b0*/  IADD3 R19, P1, PT, R8, 0x10, RZ ;  /* 0x0000001008137810 */ /* 0x000fe40007f3e0ff */
[----:B------:R-:W-:Y:S01]  /*01c0*/  LOP3.LUT R8, R0, 0x7ffffff8, RZ, 0xc0, !PT ;  /* 0x7ffffff800087812 */ /* 0x000fe200078ec0ff */
[----:B-1----:R-:W-:Y:S01]  /*01d0*/  IMAD.WIDE.U32 R16, R2, 0x4, R12 ;  /* 0x0000000402107825 */ /* 0x002fe200078e000c */
[----:B------:R-:W-:Y:S02]  /*01e0*/  IADD3.X R22, PT, PT, RZ, R9, RZ, P1, !PT ;  /* 0x00000009ff167210 */ /* 0x000fe40000ffe4ff */
[----:B------:R-:W-:-:S07]  /*01f0*/  IADD3 R9, PT, PT, -R8, RZ, RZ ;  /* 0x000000ff08097210 */ /* 0x000fce0007ffe1ff */
.L_x_2:
[----:B------:R-:W-:Y:S01]  /*0200*/  IMAD.MOV.U32 R14, RZ, RZ, R19 ;  /* 0x000000ffff0e7224 */ /* 0x000fe200078e0013 */
[----:B------:R-:W-:Y:S01]  /*0210*/  MOV R15, R22 ;  /* 0x00000016000f7202 */ /* 0x000fe20000000f00 */
[--C-:B------:R-:W-:Y:S01]  /*0220*/  IMAD.WIDE.U32 R18, R4, 0x4, R12.reuse ;  /* 0x0000000404127825 */ /* 0x100fe200078e000c */
[----:B------:R-:W2:Y:S04]  /*0230*/  LDG.E R22, desc[UR4][R16.64] ;  /* 0x0000000410167981 */ /* 0x000ea8000c1e1900 */
[----:B------:R-:W2:Y:S04]  /*0240*/  LDG.E R21, desc[UR4][R14.64+-0x10] ;  /* 0xfffff0040e157981 */ /* 0x000ea8000c1e1900 */
[----:B------:R-:W3:Y:S04]  /*0250*/  LDG.E R18, desc[UR4][R18.64] ;  /* 0x0000000412127981 */ /* 0x000ee8000c1e1900 */
[----:B------:R-:W3:Y:S01]  /*0260*/  LDG.E R23, desc[UR4][R14.64+-0xc] ;  /* 0xfffff4040e177981 */ /* 0x000ee2000c1e1900 */
[----:B------:R-:W-:-:S06]  /*0270*/  IMAD.WIDE.U32 R24, R10, 0x4, R12 ;  /* 0x000000040a187825 */ /* 0x000fcc00078e000c */
[----:B------:R-:W4:Y:S04]  /*0280*/  LDG.E R24, desc[UR4][R24.64] ;  /* 0x0000000418187981 */ /* 0x000f28000c1e1900 */
[----:B------:R-:W5:Y:S01]  /*0290*/  LDG.E R25, desc[UR4][R14.64+0x4] ;  /* 0x000004040e197981 */ /* 0x000f62000c1e1900 */
[----:B--2---:R-:W-:-:S03]  /*02a0*/  IMAD R20, R21, R22, R20 ;  /* 0x0000001615147224 */ /* 0x004fc600078e0214 */
[----:B------:R-:W4:Y:S01]  /*02b0*/  LDG.E R21, desc[UR4][R14.64+-0x8] ;  /* 0xfffff8040e157981 */ /* 0x000f22000c1e1900 */
[----:B---3--:R-:W-:Y:S02]  /*02c0*/  IMAD R20, R23, R18, R20 ;  /* 0x0000001217147224 */ /* 0x008fe400078e0214 */
[----:B------:R-:W-:-:S06]  /*02d0*/  IMAD.WIDE.U32 R22, R11, 0x4, R12 ;  /* 0x000000040b167825 */ /* 0x000fcc00078e000c */
[----:B------:R-:W2:Y:S04]  /*02e0*/  LDG.E R22, desc[UR4][R22.64] ;  /* 0x0000000416167981 */ /* 0x000ea8000c1e1900 */
[----:B------:R-:W2:Y:S01]  /*02f0*/  LDG.E R23, desc[UR4][R14.64+-0x4] ;  /* 0xfffffc040e177981 */ /* 0x000ea2000c1e1900 */
[----:B------:R-:W-:-:S06]  /*0300*/  IMAD.WIDE.U32 R18, R26, 0x4, R12 ;  /* 0x000000041a127825 */ /* 0x000fcc00078e000c */
[----:B------:R-:W3:Y:S04]  /*0310*/  LDG.E R18, desc[UR4][R18.64] ;  /* 0x0000000412127981 */ /* 0x000ee8000c1e1900 */
[----:B------:R-:W3:Y:S01]  /*0320*/  LDG.E R19, desc[UR4][R14.64] ;  /* 0x000000040e137981 */ /* 0x000ee2000c1e1900 */
[----:B----4-:R-:W-:-:S04]  /*0330*/  IMAD R20, R21, R24, R20 ;  /* 0x0000001815147224 */ /* 0x010fc800078e0214 */
[----:B--2---:R-:W-:Y:S02]  /*0340*/  IMAD R22, R23, R22, R20 ;  /* 0x0000001617167224 */ /* 0x004fe400078e0214 */
[----:B------:R-:W-:-:S06]  /*0350*/  IMAD.WIDE.U32 R20, R27, 0x4, R12 ;  /* 0x000000041b147825 */ /* 0x000fcc00078e000c */
[----:B------:R-:W5:Y:S01]  /*0360*/  LDG.E R20, desc[UR4][R20.64] ;  /* 0x0000000414147981 */ /* 0x000f62000c1e1900 */
[----:B---3--:R-:W-:-:S03]  /*0370*/  IMAD R24, R19, R18, R22 ;  /* 0x0000001213187224 */ /* 0x008fc600078e0216 */
[----:B------:R-:W2:Y:S01]  /*0380*/  LDG.E R21, desc[UR4][R14.64+0xc] ;  /* 0x00000c040e157981 */ /* 0x000ea2000c1e1900 */
[----:B------:R-:W-:-:S03]  /*0390*/  IMAD.WIDE.U32 R22, R28, 0x4, R12 ;  /* 0x000000041c167825 */ /* 0x000fc600078e000c */
[----:B------:R-:W3:Y:S04]  /*03a0*/  LDG.E R19, desc[UR4][R14.64+0x8] ;  /* 0x000008040e137981 */ /* 0x000ee8000c1e1900 */
[----:B------:R-:W3:Y:S01]  /*03b0*/  LDG.E R22, desc[UR4][R22.64] ;  /* 0x0000000416167981 */ /* 0x000ee2000c1e1900 */
[----:B-----5:R-:W-:Y:S02]  /*03c0*/  IMAD R18, R25, R20, R24 ;  /* 0x0000001419127224 */ /* 0x020fe400078e0218 */
[----:B------:R-:W-:-:S06]  /*03d0*/  IMAD.WIDE.U32 R24, R29, 0x4, R12 ;  /* 0x000000041d187825 */ /* 0x000fcc00078e000c */
[----:B------:R-:W2:Y:S01]  /*03e0*/  LDG.E R24, desc[UR4][R24.64] ;  /* 0x0000000418187981 */ /* 0x000ea2000c1e1900 */
[----:B------:R-:W-:Y:S01]  /*03f0*/  IADD3 R9, PT, PT, R9, 0x8, RZ ;  /* 0x0000000809097810 */ /* 0x000fe20007ffe0ff */
[----:B---3--:R-:W-:Y:S01]  /*0400*/  IMAD R18, R19, R22, R18 ;  /* 0x0000001613127224 */ /* 0x008fe200078e0212 */
[----:B------:R-:W-:-:S04]  /*0410*/  IADD3 R19, P1, PT, R14, 0x20, RZ ;  /* 0x000000200e137810 */ /* 0x000fc80007f3e0ff */
[----:B------:R-:W-:Y:S02]  /*0420*/  IADD3.X R22, PT, PT, RZ, R15, RZ, P1, !PT ;  /* 0x0000000fff167210 */ /* 0x000fe40000ffe4ff */
[----:B------:R-:W-:Y:S01]  /*0430*/  ISETP.NE.AND P1, PT, R9, RZ, PT ;  /* 0x000000ff0900720c */ /* 0x000fe20003f25270 */
[C---:B------:R-:W-:Y:S01]  /*0440*/  IMAD R26, R5.reuse, 0x8, R26 ;  /* 0x00000008051a7824 */ /* 0x040fe200078e021a */
[C---:B------:R-:W-:Y:S01]  /*0450*/  LEA R4, R5.reuse, R4, 0x3 ;  /* 0x0000000405047211 */ /* 0x040fe200078e18ff */
[C---:B------:R-:W-:Y:S01]  /*0460*/  IMAD.WIDE.U32 R16, R5.reuse, 0x20, R16 ;  /* 0x0000002005107825 */ /* 0x040fe200078e0010 */
[C---:B------:R-:W-:Y:S02]  /*0470*/  LEA R10, R5.reuse, R10, 0x3 ;  /* 0x0000000a050a7211 */ /* 0x040fe400078e18ff */
[C---:B------:R-:W-:Y:S02]  /*0480*/  LEA R11, R5.reuse, R11, 0x3 ;  /* 0x0000000b050b7211 */ /* 0x040fe400078e18ff */
[----:B------:R-:W-:-:S02]  /*0490*/  LEA R27, R5, R27, 0x3 ;  /* 0x0000001b051b7211 */ /* 0x000fc400078e18ff */
[C---:B------:R-:W-:Y:S02]  /*04a0*/  LEA R28, R5.reuse, R28, 0x3 ;  /* 0x0000001c051c7211 */ /* 0x040fe400078e18ff */
[----:B------:R-:W-:Y:S01]  /*04b0*/  LEA R29, R5, R29, 0x3 ;  /* 0x0000001d051d7211 */ /* 0x000fe200078e18ff */
[----:B--2---:R-:W-:Y:S01]  /*04c0*/  IMAD R20, R21, R24, R18 ;  /* 0x0000001815147224 */ /* 0x004fe200078e0212 */
[----:B------:R-:W-:Y:S06]  /*04d0*/  @P1 BRA `(.L_x_2) ;  /* 0xfffffffc00481947 */ /* 0x000fec000383ffff */
.L_x_1:
[----:B------:R-:W-:Y:S05]  /*04e0*/  @!P0 BRA `(.L_x_0) ;  /* 0x00000004000c8947 */ /* 0x000fea0003800000 */
[----:B------:R-:W-:Y:S02]  /*04f0*/  ISETP.GE.U32.AND P1, PT, R6, 0x4, PT ;  /* 0x000000040600780c */ /* 0x000fe40003f26070 */
[----:B------:R-:W-:-:S04]  /*0500*/  LOP3.LUT R4, R0, 0x3, RZ, 0xc0, !PT ;  /* 0x0000000300047812 */ /* 0x000fc800078ec0ff */
[----:B------:R-:W-:-:S07]  /*0510*/  ISETP.NE.AND P0, PT, R4, RZ, PT ;  /* 0x000000ff0400720c */ /* 0x000fce0003f05270 */
[----:B------:R-:W-:Y:S06]  /*0520*/  @!P1 BRA `(.L_x_3) ;  /* 0x0000000000789947 */ /* 0x000fec0003800000 */
[----:B------:R-:W0:Y:S01]  /*0530*/  LDC.64 R16, c[0x0][0x380] ;  /* 0x0000e000ff107b82 */ /* 0x000e220000000a00 */
[----:B------:R-:W1:Y:S01]  /*0540*/  LDCU.64 UR6, c[0x0][0x380] ;  /* 0x00007000ff0677ac */ /* 0x000e620008000a00 */
[-C--:B------:R-:W-:Y:S01]  /*0550*/  IMAD R18, R8, R5.reuse, R2 ;  /* 0x0000000508127224 */ /* 0x080fe200078e0202 */
[CC--:B------:R-:W-:Y:S02]  /*0560*/  IADD3 R9, PT, PT, R7.reuse, R8.reuse, RZ ;  /* 0x0000000807097210 */ /* 0x0c0fe40007ffe0ff */
[----:B------:R-:W-:Y:S02]  /*0570*/  IADD3 R11, P1, PT, R7, R8, RZ ;  /* 0x00000008070b7210 */ /* 0x000fe40007f3e0ff */
[----:B------:R-:W-:Y:S01]  /*0580*/  IADD3 R6, PT, PT, R18, R5, RZ ;  /* 0x0000000512067210 */ /* 0x000fe20007ffe0ff */
[----:B------:R-:W2:Y:S01]  /*0590*/  LDC.64 R12, c[0x0][0x388] ;  /* 0x0000e200ff0c7b82 */ /* 0x000ea20000000a00 */
[----:B------:R-:W-:Y:S02]  /*05a0*/  IADD3.X R22, PT, PT, RZ, RZ, RZ, P1, !PT ;  /* 0x000000ffff167210 */ /* 0x000fe40000ffe4ff */
[----:B-1----:R-:W-:-:S04]  /*05b0*/  LEA R10, P1, R11, UR6, 0x2 ;  /* 0x000000060b0a7c11 */ /* 0x002fc8000f8210ff */
[----:B------:R-:W-:Y:S01]  /*05c0*/  LEA.HI.X R11, R11, UR7, R22, 0x2, P1 ;  /* 0x000000070b0b7c11 */ /* 0x000fe200088f1416 */
[----:B0-----:R-:W-:-:S04]  /*05d0*/  IMAD.WIDE.U32 R16, R9, 0x4, R16 ;  /* 0x0000000409107825 */ /* 0x001fc800078e0010 */
[----:B------:R-:W3:Y:S01]  /*05e0*/  LDG.E R21, desc[UR4][R10.64+0xc] ;  /* 0x00000c040a157981 */ /* 0x000ee2000c1e1900 */
[----:B--2---:R-:W-:-:S03]  /*05f0*/  IMAD.WIDE.U32 R18, R18, 0x4, R12 ;  /* 0x0000000412127825 */ /* 0x004fc600078e000c */
[----:B------:R-:W2:Y:S01]  /*0600*/  LDG.E R17, desc[UR4][R16.64] ;  /* 0x0000000410117981 */ /* 0x000ea2000c1e1900 */
[----:B------:R-:W-:-:S03]  /*0610*/  IMAD.WIDE.U32 R14, R6, 0x4, R12 ;  /* 0x00000004060e7825 */ /* 0x000fc600078e000c */
[----:B------:R-:W2:Y:S01]  /*0620*/  LDG.E R18, desc[UR4][R18.64] ;  /* 0x0000000412127981 */ /* 0x000ea2000c1e1900 */
[----:B------:R-:W-:-:S03]  /*0630*/  IMAD.IADD R6, R6, 0x1, R5 ;  /* 0x0000000106067824 */ /* 0x000fc600078e0205 */
[----:B------:R-:W4:Y:S01]  /*0640*/  LDG.E R14, desc[UR4][R14.64] ;  /* 0x000000040e0e7981 */ /* 0x000f22000c1e1900 */
[C-C-:B------:R-:W-:Y:S01]  /*0650*/  IMAD.WIDE.U32 R22, R6.reuse, 0x4, R12.reuse ;  /* 0x0000000406167825 */ /* 0x140fe200078e000c */
[----:B------:R-:W-:Y:S02]  /*0660*/  IADD3 R9, PT, PT, R6, R5, RZ ;  /* 0x0000000506097210 */ /* 0x000fe40007ffe0ff */
[----:B------:R-:W4:Y:S03]  /*0670*/  LDG.E R6, desc[UR4][R10.64+0x4] ;  /* 0x000004040a067981 */ /* 0x000f26000c1e1900 */
[----:B------:R-:W-:Y:S01]  /*0680*/  IMAD.WIDE.U32 R12, R9, 0x4, R12 ;  /* 0x00000004090c7825 */ /* 0x000fe200078e000c */
[----:B------:R-:W5:Y:S04]  /*0690*/  LDG.E R22, desc[UR4][R22.64] ;  /* 0x0000000416167981 */ /* 0x000f68000c1e1900 */
[----:B------:R-:W5:Y:S04]  /*06a0*/  LDG.E R9, desc[UR4][R10.64+0x8] ;  /* 0x000008040a097981 */ /* 0x000f68000c1e1900 */
[----:B------:R-:W3:Y:S01]  /*06b0*/  LDG.E R12, desc[UR4][R12.64] ;  /* 0x000000040c0c7981 */ /* 0x000ee2000c1e1900 */
[----:B------:R-:W-:Y:S01]  /*06c0*/  IADD3 R8, PT, PT, R8, 0x4, RZ ;  /* 0x0000000408087810 */ /* 0x000fe20007ffe0ff */
[----:B--2---:R-:W-:-:S04]  /*06d0*/  IMAD R17, R17, R18, R20 ;  /* 0x0000001211117224 */ /* 0x004fc800078e0214 */
[----:B----4-:R-:W-:-:S04]  /*06e0*/  IMAD R6, R6, R14, R17 ;  /* 0x0000000e06067224 */ /* 0x010fc800078e0211 */
[----:B-----5:R-:W-:-:S04]  /*06f0*/  IMAD R6, R9, R22, R6 ;  /* 0x0000001609067224 */ /* 0x020fc800078e0206 */
[----:B---3--:R-:W-:-:S07]  /*0700*/  IMAD R20, R21, R12, R6 ;  /* 0x0000000c15147224 */ /* 0x008fce00078e0206 */
.L_x_3:
[----:B------:R-:W-:Y:S05]  /*0710*/  @!P0 BRA `(.L_x_0) ;  /* 0x0000000000808947 */ /* 0x000fea0003800000 */
[----:B------:R-:W-:Y:S01]  /*0720*/  ISETP.NE.AND P1, PT, R4, 0x1, PT ;  /* 0x000000010400780c */ /* 0x000fe20003f25270 */
[----:B------:R-:W0:Y:S01]  /*0730*/  LDC.64 R18, c[0x0][0x380] ;  /* 0x0000e000ff127b82 */ /* 0x000e220000000a00 */
[----:B------:R-:W-:-:S04]  /*0740*/  LOP3.LUT R0, R0, 0x1, RZ, 0xc0, !PT ;  /* 0x0000000100007812 */ /* 0x000fc800078ec0ff */
[----:B------:R-:W-:-:S03]  /*0750*/  ISETP.NE.U32.AND P0, PT, R0, 0x1, PT ;  /* 0x000000010000780c */ /* 0x000fc60003f05070 */
[----:B------:R-:W1:Y:S04]  /*0760*/  LDC.64 R14, c[0x0][0x388] ;  /* 0x0000e200ff0e7b82 */ /* 0x000e680000000a00 */
[-C--:B------:R-:W-:Y:S01]  /*0770*/  @P1 IMAD R0, R8, R5.reuse, R2 ;  /* 0x0000000508001224 */ /* 0x080fe200078e0202 */
[CC--:B------:R-:W-:Y:S02]  /*0780*/  @P1 IADD3 R23, PT, PT, R7.reuse, R8.reuse, RZ ;  /* 0x0000000807171210 */ /* 0x0c0fe40007ffe0ff */
[----:B------:R-:W-:Y:S01]  /*0790*/  @P1 IADD3 R4, P2, PT, R7, R8, RZ ;  /* 0x0000000807041210 */ /* 0x000fe20007f5e0ff */
[----:B------:R-:W2:Y:S01]  /*07a0*/  @P1 LDC.64 R16, c[0x0][0x380] ;  /* 0x0000e000ff101b82 */ /* 0x000ea20000000a00 */
[----:B------:R-:W-:Y:S02]  /*07b0*/  @P1 IADD3 R9, PT, PT, R0, R5, RZ ;  /* 0x0000000500091210 */ /* 0x000fe40007ffe0ff */
[----:B------:R-:W-:-:S02]  /*07c0*/  @P1 IADD3 R8, PT, PT, R8, 0x2, RZ ;  /* 0x0000000208081810 */ /* 0x000fc40007ffe0ff */
[----:B------:R-:W-:-:S03]  /*07d0*/  @P1 IADD3.X R6, PT, PT, RZ, RZ, RZ, P2, !PT ;  /* 0x000000ffff061210 */ /* 0x000fc600017fe4ff */
[----:B------:R-:W3:Y:S01]  /*07e0*/  LDC.64 R10, c[0x0][0x380] ;  /* 0x0000e000ff0a7b82 */ /* 0x000ee20000000a00 */
[----:B0-----:R-:W-:-:S07]  /*07f0*/  @P1 IMAD.WIDE.U32 R22, R23, 0x4, R18 ;  /* 0x0000000417161825 */ /* 0x001fce00078e0012 */
[----:B------:R-:W0:Y:S01]  /*0800*/  LDC.64 R12, c[0x0][0x388] ;  /* 0x0000e200ff0c7b82 */ /* 0x000e220000000a00 */
[--C-:B-1----:R-:W-:Y:S01]  /*0810*/  @P1 IMAD.WIDE.U32 R18, R0, 0x4, R14.reuse ;  /* 0x0000000400121825 */ /* 0x102fe200078e000e */
[----:B------:R-:W-:Y:S01]  /*0820*/  @!P0 IADD3 R7, PT, PT, R7, R8, RZ ;  /* 0x0000000807078210 */ /* 0x000fe20007ffe0ff */
[----:B------:R-:W4:Y:S02]  /*0830*/  @P1 LDG.E R23, desc[UR4][R22.64] ;  /* 0x0000000416171981 */ /* 0x000f24000c1e1900 */
[----:B------:R-:W-:Y:S02]  /*0840*/  @P1 IMAD.WIDE.U32 R14, R9, 0x4, R14 ;  /* 0x00000004090e1825 */ /* 0x000fe400078e000e */
[----:B------:R-:W4:Y:S01]  /*0850*/  @P1 LDG.E R18, desc[UR4][R18.64] ;  /* 0x0000000412121981 */ /* 0x000f22000c1e1900 */
[C---:B--2---:R-:W-:Y:S01]  /*0860*/  @P1 LEA R16, P2, R4.reuse, R16, 0x2 ;  /* 0x0000001004101211 */ /* 0x044fe200078410ff */
[----:B------:R-:W-:Y:S02]  /*0870*/  @!P0 IMAD R9, R5, R8, R2 ;  /* 0x0000000805098224 */ /* 0x000fe400078e0202 */
[----:B------:R-:W2:Y:S01]  /*0880*/  @P1 LDG.E R14, desc[UR4][R14.64] ;  /* 0x000000040e0e1981 */ /* 0x000ea2000c1e1900 */
[----:B------:R-:W-:Y:S01]  /*0890*/  @P1 LEA.HI.X R17, R4, R17, R6, 0x2, P2 ;  /* 0x0000001104111211 */ /* 0x000fe200010f1406 */
[----:B---3--:R-:W-:-:S04]  /*08a0*/  @!P0 IMAD.WIDE.U32 R10, R7, 0x4, R10 ;  /* 0x00000004070a8825 */ /* 0x008fc800078e000a */
[----:B------:R-:W2:Y:S04]  /*08b0*/  @P1 LDG.E R16, desc[UR4][R16.64+0x4] ;  /* 0x0000040410101981 */ /* 0x000ea8000c1e1900 */
[----:B------:R-:W3:Y:S01]  /*08c0*/  @!P0 LDG.E R11, desc[UR4][R10.64] ;  /* 0x000000040a0b8981 */ /* 0x000ee2000c1e1900 */
[----:B0-----:R-:W-:-:S06]  /*08d0*/  @!P0 IMAD.WIDE.U32 R12, R9, 0x4, R12 ;  /* 0x00000004090c8825 */ /* 0x001fcc00078e000c */
[----:B------:R-:W3:Y:S01]  /*08e0*/  @!P0 LDG.E R12, desc[UR4][R12.64] ;  /* 0x000000040c0c8981 */ /* 0x000ee2000c1e1900 */
[----:B----4-:R-:W-:-:S04]  /*08f0*/  @P1 IMAD R23, R23, R18, R20 ;  /* 0x0000001217171224 */ /* 0x010fc800078e0214 */
[----:B--2---:R-:W-:-:S04]  /*0900*/  @P1 IMAD R20, R16, R14, R23 ;  /* 0x0000000e10141224 */ /* 0x004fc800078e0217 */
[----:B---3--:R-:W-:-:S07]  /*0910*/  @!P0 IMAD R20, R11, R12, R20 ;  /* 0x0000000c0b148224 */ /* 0x008fce00078e0214 */
.L_x_0:
[----:B------:R-:W0:Y:S01]  /*0920*/  LDC.64 R6, c[0x0][0x390] ;  /* 0x0000e400ff067b82 */ /* 0x000e220000000a00 */
[----:B------:R-:W-:-:S04]  /*0930*/  IMAD R3, R3, R5, R2 ;  /* 0x0000000503037224 */ /* 0x000fc800078e0202 */
[----:B0-----:R-:W-:-:S05]  /*0940*/  IMAD.WIDE.U32 R2, R3, 0x4, R6 ;  /* 0x0000000403027825 */ /* 0x001fca00078e0006 */
[----:B------:R-:W-:Y:S01]  /*0950*/  STG.E desc[UR4][R2.64], R20 ;  /* 0x0000001402007986 */ /* 0x000fe2000c101904 */
[----:B------:R-:W-:Y:S05]  /*0960*/  EXIT ;  /* 0x000000000000794d */ /* 0x000fea0003800000 */
.L_x_4:
[----:B------:R-:W-:-:S00]  /*0970*/  BRA `(.L_x_4) ;  /* 0xfffffffc00fc7947 */ /* 0x000fc0000383ffff */
[----:B------:R-:W-:-:S00]  /*0980*/  NOP ;  /* 0x0000000000007918 */ /* 0x000fc00000000000 */
[----:B------:R-:W-:-:S00]  /*0990*/  NOP ;  /* 0x0000000000007918 */ /* 0x000fc00000000000 */
[----:B------:R-:W-:-:S00]  /*09a0*/  NOP ;  /* 0x0000000000007918 */ /* 0x000fc00000000000 */
[----:B------:R-:W-:-:S00]  /*09b0*/  NOP ;  /* 0x0000000000007918 */ /* 0x000fc00000000000 */
[----:B------:R-:W-:-:S00]  /*09c0*/  NOP ;  /* 0x0000000000007918 */ /* 0x000fc00000000000 */
[----:B------:R-:W-:-:S00]  /*09d0*/  NOP ;  /* 0x0000000000007918 */ /* 0x000fc00000000000 */
[----:B------:R-:W-:-:S00]  /*09e0*/  NOP ;  /* 0x0000000000007918 */ /* 0x000fc00000000000 */
[----:B------:R-:W-:-:S00]  /*09f0*/  NOP ;  /* 0x0000000000007918 */ /* 0x000fc00000000000 */
.L_x_28:


//--------------------- .text._Z9mulColumnPiS_S_ii --------------------------
	.section	.text._Z9mulColumnPiS_S_ii,"ax",@progbits
	.align	128
        .global         _Z9mulColumnPiS_S_ii
        .type           _Z9mulColumnPiS_S_ii,@function
        .size           _Z9mulColumnPiS_S_ii,(.L_x_29 - _Z9mulColumnPiS_S_ii)
        .other          _Z9mulColumnPiS_S_ii,@"STO_CUDA_ENTRY STV_DEFAULT"
_Z9mulColumnPiS_S_ii:
.text._Z9mulColumnPiS_S_ii:
[----:B------:R-:W-:Y:S08]  /*0000*/  LDC R1, c[0x0][0x37c] ;  /* 0x0000df00ff017b82 */ /* 0x000ff00000000800 */
[----:B------:R-:W0:Y:S02]  /*0010*/  LDC R0, c[0x0][0x398] ;  /* 0x0000e600ff007b82 */ /* 0x000e240000000800 */
[----:B0-----:R-:W-:-:S13]  /*0020*/  ISETP.GE.AND P0, PT, R0, 0x1, PT ;  /* 0x000000010000780c */ /* 0x001fda0003f06270 */
[----:B------:R-:W-:Y:S05]  /*0030*/  @!P0 EXIT ;  /* 0x000000000000894d */ /* 0x000fea0003800000 */
[----:B------:R-:W0:Y:S01]  /*0040*/  LDCU UR14, c[0x0][0x39c] ;  /* 0x00007380ff0e77ac */ /* 0x000e220008000800 */
[----:B------:R-:W1:Y:S01]  /*0050*/  S2R R18, SR_TID.X ;  /* 0x0000000000127919 */ /* 0x000e620000002100 */
[----:B------:R-:W2:Y:S01]  /*0060*/  LDCU UR25, c[0x0][0x360] ;  /* 0x00006c00ff1977ac */ /* 0x000ea20008000800 */
[----:B------:R-:W3:Y:S01]  /*0070*/  LDCU.64 UR22, c[0x0][0x358] ;  /* 0x00006b00ff1677ac */ /* 0x000ee20008000a00 */
[----:B0-----:R-:W-:-:S09]  /*0080*/  UISETP.GE.AND UP0, UPT, UR14, 0x1, UPT ;  /* 0x000000010e00788c */ /* 0x001fd2000bf06270 */
[----:B--23--:R-:W-:Y:S05]  /*0090*/  BRA.U !UP0, `(.L_x_5) ;  /* 0x0000000908f47547 */ /* 0x00cfea000b800000 */
[----:B------:R-:W0:Y:S01]  /*00a0*/  LDC.64 R4, c[0x0][0x388] ;  /* 0x0000e200ff047b82 */ /* 0x000e220000000a00 */
[----:B------:R-:W-:Y:S01]  /*00b0*/  ULOP3.LUT UR24, UR14, 0x7, URZ, 0xc0, !UPT ;  /* 0x000000070e187892 */ /* 0x000fe2000f8ec0ff */
[----:B------:R-:W-:Y:S01]  /*00c0*/  MOV R19, UR25 ;  /* 0x0000001900137c02 */ /* 0x000fe20008000f00 */
[----:B------:R-:W-:Y:S02]  /*00d0*/  ULOP3.LUT UR15, UR14, 0x7ffffff8, URZ, 0xc0, !UPT ;  /* 0x7ffffff80e0f7892 */ /* 0x000fe4000f8ec0ff */
[----:B------:R-:W-:Y:S02]  /*00e0*/  UIADD3 UR4, UPT, UPT, UR24, -0x1, URZ ;  /* 0xffffffff18047890 */ /* 0x000fe4000fffe0ff */
[----:B-1----:R-:W-:Y:S01]  /*00f0*/  IMAD R19, R19, 0x7, R18 ;  /* 0x0000000713137824 */ /* 0x002fe200078e0212 */
[----:B------:R-:W-:Y:S02]  /*0100*/  ULOP3.LUT UR14, UR14, 0x3, URZ, 0xc0, !UPT ;  /* 0x000000030e0e7892 */ /* 0x000fe4000f8ec0ff */
[----:B------:R-:W-:-:S02]  /*0110*/  UISETP.GE.U32.AND UP0, UPT, UR4, 0x3, UPT ;  /* 0x000000030400788c */ /* 0x000fc4000bf06070 */
[----:B------:R-:W-:Y:S01]  /*0120*/  UIADD3 UR20, UPT, UPT, -UR15, URZ, URZ ;  /* 0x000000ff0f147290 */ /* 0x000fe2000fffe1ff */
[----:B------:R-:W-:Y:S01]  /*0130*/  UMOV UR4, URZ ;  /* 0x000000ff00047c82 */ /* 0x000fe20008000000 */
[----:B0-----:R-:W-:-:S10]  /*0140*/  IMAD.WIDE.U32 R4, R18, 0x4, R4 ;  /* 0x0000000412047825 */ /* 0x001fd400078e0004 */
.L_x_10:
[----:B0-----:R-:W0:Y:S01]  /*0150*/  LDCU UR13, c[0x0][0x39c] ;  /* 0x00007380ff0d77ac */ /* 0x001e220008000800 */
[----:B------:R-:W-:Y:S01]  /*0160*/  HFMA2 R0, -RZ, RZ, 0, 0 ;  /* 0x00000000ff007431 */ /* 0x000fe200000001ff */
[----:B------:R-:W-:Y:S01]  /*0170*/  UMOV UR5, URZ ;  /* 0x000000ff00057c82 */ /* 0x000fe20008000000 */
[----:B0-----:R-:W-:Y:S02]  /*0180*/  UISETP.GE.U32.AND UP1, UPT, UR13, 0x8, UPT ;  /* 0x000000080d00788c */ /* 0x001fe4000bf26070 */
[----:B------:R-:W-:-:S07]  /*0190*/  UIMAD UR21, UR4, UR13, URZ ;  /* 0x0000000d041572a4 */ /* 0x000fce000f8e02ff */
[----:B------:R-:W-:Y:S05]  /*01a0*/  BRA.U !UP1, `(.L_x_6) ;  /* 0x0000000509307547 */ /* 0x000fea000b800000 */
[----:B------:R-:W0:Y:S01]  /*01b0*/  LDCU.64 UR6, c[0x0][0x380] ;  /* 0x00007000ff0677ac */ /* 0x000e220008000a00 */
[----:B------:R-:W-:Y:S01]  /*01c0*/  MOV R21, UR25 ;  /* 0x0000001900157c02 */ /* 0x000fe20008000f00 */
[----:B------:R-:W-:Y:S01]  /*01d0*/  IMAD.U32 R27, RZ, RZ, UR25 ;  /* 0x00000019ff1b7e24 */ /* 0x000fe2000f8e00ff */
[----:B------:R-:W-:Y:S01]  /*01e0*/  MOV R25, UR25 ;  /* 0x0000001900197c02 */ /* 0x000fe20008000f00 */
[----:B------:R-:W-:Y:S01]  /*01f0*/  IMAD.MOV.U32 R0, RZ, RZ, RZ ;  /* 0x000000ffff007224 */ /* 0x000fe200078e00ff */
[----:B------:R-:W-:Y:S01]  /*0200*/  MOV R23, UR25 ;  /* 0x0000001900177c02 */ /* 0x000fe20008000f00 */
[--C-:B------:R-:W-:Y:S01]  /*0210*/  IMAD R21, R21, 0x2, R18.reuse ;  /* 0x0000000215157824 */ /* 0x100fe200078e0212 */
[----:B------:R-:W-:Y:S01]  /*0220*/  MOV R7, UR25 ;  /* 0x0000001900077c02 */ /* 0x000fe20008000f00 */
[--C-:B------:R-:W-:Y:S01]  /*0230*/  IMAD R25, R25, 0x3, R18.reuse ;  /* 0x0000000319197824 */ /* 0x100fe200078e0212 */
[----:B------:R-:W-:Y:S01]  /*0240*/  IADD3 R29, PT, PT, R18, UR25, RZ ;  /* 0x00000019121d7c10 */ /* 0x000fe2000fffe0ff */
[--C-:B------:R-:W-:Y:S01]  /*0250*/  IMAD R23, R23, 0x5, R18.reuse ;  /* 0x0000000517177824 */ /* 0x100fe200078e0212 */
[----:B------:R-:W-:Y:S01]  /*0260*/  MOV R22, R19 ;  /* 0x0000001300167202 */ /* 0x000fe20000000f00 */
[----:B------:R-:W-:Y:S01]  /*0270*/  IMAD R20, R7, 0x6, R18 ;  /* 0x0000000607147824 */ /* 0x000fe200078e0212 */
[----:B------:R-:W-:-:S02]  /*0280*/  MOV R2, R4 ;  /* 0x0000000400027202 */ /* 0x000fc40000000f00 */
[----:B------:R-:W-:Y:S02]  /*0290*/  MOV R3, R5 ;  /* 0x0000000500037202 */ /* 0x000fe40000000f00 */
[----:B------:R-:W-:Y:S01]  /*02a0*/  LEA R27, R27, R18, 0x2 ;  /* 0x000000121b1b7211 */ /* 0x000fe200078e10ff */
[----:B0-----:R-:W-:-:S04]  /*02b0*/  UIMAD.WIDE.U32 UR6, UR21, 0x4, UR6 ;  /* 0x00000004150678a5 */ /* 0x001fc8000f8e0006 */
[----:B------:R-:W-:-:S04]  /*02c0*/  UIADD3 UR5, UP1, UPT, UR6, 0x10, URZ ;  /* 0x0000001006057890 */ /* 0x000fc8000ff3e0ff */
[----:B------:R-:W-:Y:S02]  /*02d0*/  UIADD3.X UR6, UPT, UPT, URZ, UR7, URZ, UP1, !UPT ;  /* 0x00000007ff067290 */ /* 0x000fe40008ffe4ff */
[----:B------:R-:W-:Y:S01]  /*02e0*/  MOV R10, UR5 ;  /* 0x00000005000a7c02 */ /* 0x000fe20008000f00 */
[----:B------:R-:W-:-:S03]  /*02f0*/  UMOV UR5, UR20 ;  /* 0x0000001400057c82 */ /* 0x000fc60008000000 */
[----:B------:R-:W-:-:S07]  /*0300*/  MOV R13, UR6 ;  /* 0x00000006000d7c02 */ /* 0x000fce0008000f00 */
.L_x_7:
[----:B------:R-:W0:Y:S01]  /*0310*/  LDC.64 R6, c[0x0][0x388] ;  /* 0x0000e200ff067b82 */ /* 0x000e220000000a00 */
[----:B------:R-:W-:Y:S01]  /*0320*/  MOV R8, R10 ;  /* 0x0000000a00087202 */ /* 0x000fe20000000f00 */
[----:B------:R-:W-:Y:S01]  /*0330*/  IMAD.MOV.U32 R9, RZ, RZ, R13 ;  /* 0x000000ffff097224 */ /* 0x000fe200078e000d */
[----:B------:R-:W2:Y:S04]  /*0340*/  LDG.E R10, desc[UR22][R2.64] ;  /* 0x00000016020a7981 */ /* 0x000ea8000c1e1900 */
[----:B------:R-:W2:Y:S04]  /*0350*/  LDG.E R11, desc[UR22][R8.64+-0x10] ;  /* 0xfffff016080b7981 */ /* 0x000ea8000c1e1900 */
[----:B------:R-:W3:Y:S04]  /*0360*/  LDG.E R13, desc[UR22][R8.64+-0xc] ;  /* 0xfffff416080d7981 */ /* 0x000ee8000c1e1900 */
[----:B------:R-:W4:Y:S04]  /*0370*/  LDG.E R26, desc[UR22][R8.64+-0x8] ;  /* 0xfffff816081a7981 */ /* 0x000f28000c1e1900 */
[----:B------:R-:W5:Y:S04]  /*0380*/  LDG.E R24, desc[UR22][R8.64+-0x4] ;  /* 0xfffffc1608187981 */ /* 0x000f68000c1e1900 */
[----:B------:R-:W5:Y:S01]  /*0390*/  LDG.E R28, desc[UR22][R8.64+0x4] ;  /* 0x00000416081c7981 */ /* 0x000f62000c1e1900 */
[----:B0-----:R-:W-:-:S04]  /*03a0*/  IMAD.WIDE.U32 R14, R29, 0x4, R6 ;  /* 0x000000041d0e7825 */ /* 0x001fc800078e0006 */
[----:B------:R-:W-:Y:S02]  /*03b0*/  IMAD.WIDE.U32 R16, R21, 0x4, R6 ;  /* 0x0000000415107825 */ /* 0x000fe400078e0006 */
[----:B------:R-:W3:Y:S04]  /*03c0*/  LDG.E R14, desc[UR22][R14.64] ;  /* 0x000000160e0e7981 */ /* 0x000ee8000c1e1900 */
[----:B------:R3:W4:Y:S01]  /*03d0*/  LDG.E R16, desc[UR22][R16.64] ;  /* 0x0000001610107981 */ /* 0x000722000c1e1900 */
[----:B--2---:R-:W-:Y:S02]  /*03e0*/  IMAD R0, R11, R10, R0 ;  /* 0x0000000a0b007224 */ /* 0x004fe400078e0200 */
[----:B------:R-:W-:-:S06]  /*03f0*/  IMAD.WIDE.U32 R10, R25, 0x4, R6 ;  /* 0x00000004190a7825 */ /* 0x000fcc00078e0006 */
[----:B------:R-:W5:Y:S04]  /*0400*/  LDG.E R10, desc[UR22][R10.64] ;  /* 0x000000160a0a7981 */ /* 0x000f68000c1e1900 */
[----:B------:R-:W2:Y:S01]  /*0410*/  LDG.E R11, desc[UR22][R8.64+0x8] ;  /* 0x00000816080b7981 */ /* 0x000ea2000c1e1900 */
[----:B---3--:R-:W-:Y:S02]  /*0420*/  IMAD R17, R13, R14, R0 ;  /* 0x0000000e0d117224 */ /* 0x008fe400078e0200 */
[--C-:B------:R-:W-:Y:S01]  /*0430*/  IMAD.WIDE.U32 R12, R27, 0x4, R6.reuse ;  /* 0x000000041b0c7825 */ /* 0x100fe200078e0006 */
[----:B------:R-:W3:Y:S03]  /*0440*/  LDG.E R0, desc[UR22][R8.64] ;  /* 0x0000001608007981 */ /* 0x000ee6000c1e1900 */
[----:B------:R-:W-:-:S02]  /*0450*/  IMAD.WIDE.U32 R14, R23, 0x4, R6 ;  /* 0x00000004170e7825 */ /* 0x000fc400078e0006 */
[----:B------:R-:W3:Y:S02]  /*0460*/  LDG.E R13, desc[UR22][R12.64] ;  /* 0x000000160c0d7981 */ /* 0x000ee4000c1e1900 */
[----:B----4-:R-:W-:Y:S02]  /*0470*/  IMAD R26, R26, R16, R17 ;  /* 0x000000101a1a7224 */ /* 0x010fe400078e0211 */
[--C-:B------:R-:W-:Y:S01]  /*0480*/  IMAD.WIDE.U32 R16, R20, 0x4, R6.reuse ;  /* 0x0000000414107825 */ /* 0x100fe200078e0006 */
[----:B------:R-:W4:Y:S03]  /*0490*/  LDG.E R14, desc[UR22][R14.64] ;  /* 0x000000160e0e7981 */ /* 0x000f26000c1e1900 */
[----:B------:R-:W-:Y:S02]  /*04a0*/  IMAD.WIDE.U32 R6, R22, 0x4, R6 ;  /* 0x0000000416067825 */ /* 0x000fe400078e0006 */
[----:B------:R-:W2:Y:S04]  /*04b0*/  LDG.E R16, desc[UR22][R16.64] ;  /* 0x0000001610107981 */ /* 0x000ea8000c1e1900 */
[----:B------:R0:W2:Y:S04]  /*04c0*/  LDG.E R7, desc[UR22][R6.64] ;  /* 0x0000001606077981 */ /* 0x0000a8000c1e1900 */
[----:B------:R1:W2:Y:S01]  /*04d0*/  LDG.E R12, desc[UR22][R8.64+0xc] ;  /* 0x00000c16080c7981 */ /* 0x0002a2000c1e1900 */
[----:B------:R-:W-:-:S04]  /*04e0*/  UIADD3 UR5, UPT, UPT, UR5, 0x8, URZ ;  /* 0x0000000805057890 */ /* 0x000fc8000fffe0ff */
[----:B------:R-:W-:Y:S01]  /*04f0*/  UISETP.NE.AND UP1, UPT, UR5, URZ, UPT ;  /* 0x000000ff0500728c */ /* 0x000fe2000bf25270 */
[----:B0-----:R-:W-:-:S04]  /*0500*/  MOV R6, UR25 ;  /* 0x0000001900067c02 */ /* 0x001fc80008000f00 */
[C---:B------:R-:W-:Y:S02]  /*0510*/  LEA R25, R6.reuse, R25, 0x3 ;  /* 0x0000001906197211 */ /* 0x040fe400078e18ff */
[----:B------:R-:W-:Y:S01]  /*0520*/  LEA R23, R6, R23, 0x3 ;  /* 0x0000001706177211 */ /* 0x000fe200078e18ff */
[----:B-----5:R-:W-:Y:S01]  /*0530*/  IMAD R10, R24, R10, R26 ;  /* 0x0000000a180a7224 */ /* 0x020fe200078e021a */
[----:B------:R-:W-:-:S04]  /*0540*/  MOV R24, UR25 ;  /* 0x0000001900187c02 */ /* 0x000fc80008000f00 */
[C---:B------:R-:W-:Y:S01]  /*0550*/  LEA R21, R24.reuse, R21, 0x3 ;  /* 0x0000001518157211 */ /* 0x040fe200078e18ff */
[----:B------:R-:W-:-:S04]  /*0560*/  IMAD.WIDE.U32 R2, R24, 0x20, R2 ;  /* 0x0000002018027825 */ /* 0x000fc800078e0002 */
[----:B---3--:R-:W-:Y:S01]  /*0570*/  IMAD R0, R0, R13, R10 ;  /* 0x0000000d00007224 */ /* 0x008fe200078e020a */
[----:B------:R-:W-:-:S03]  /*0580*/  IADD3 R10, P0, PT, R8, 0x20, RZ ;  /* 0x00000020080a7810 */ /* 0x000fc60007f1e0ff */
[----:B----4-:R-:W-:Y:S01]  /*0590*/  IMAD R0, R28, R14, R0 ;  /* 0x0000000e1c007224 */ /* 0x010fe200078e0200 */
[----:B------:R-:W-:Y:S01]  /*05a0*/  IADD3.X R13, PT, PT, RZ, R9, RZ, P0, !PT ;  /* 0x00000009ff0d7210 */ /* 0x000fe200007fe4ff */
[----:B-1----:R-:W-:Y:S01]  /*05b0*/  IMAD.U32 R8, RZ, RZ, UR25 ;  /* 0x00000019ff087e24 */ /* 0x002fe2000f8e00ff */
[----:B------:R-:W-:Y:S01]  /*05c0*/  MOV R14, UR25 ;  /* 0x00000019000e7c02 */ /* 0x000fe20008000f00 */
[----:B------:R-:W-:Y:S02]  /*05d0*/  IMAD.U32 R9, RZ, RZ, UR25 ;  /* 0x00000019ff097e24 */ /* 0x000fe4000f8e00ff */
[----:B--2---:R-:W-:Y:S01]  /*05e0*/  IMAD R0, R11, R16, R0 ;  /* 0x000000100b007224 */ /* 0x004fe200078e0200 */
[----:B------:R-:W-:Y:S02]  /*05f0*/  MOV R11, UR25 ;  /* 0x00000019000b7c02 */ /* 0x000fe40008000f00 */
[----:B------:R-:W-:Y:S02]  /*0600*/  LEA R29, R14, R29, 0x3 ;  /* 0x0000001d0e1d7211 */ /* 0x000fe400078e18ff */
[----:B------:R-:W-:-:S02]  /*0610*/  LEA R27, R8, R27, 0x3 ;  /* 0x0000001b081b7211 */ /* 0x000fc400078e18ff */
[----:B------:R-:W-:Y:S01]  /*0620*/  LEA R20, R9, R20, 0x3 ;  /* 0x0000001409147211 */ /* 0x000fe200078e18ff */
[----:B------:R-:W-:Y:S01]  /*0630*/  IMAD R0, R12, R7, R0 ;  /* 0x000000070c007224 */ /* 0x000fe200078e0200 */
[----:B------:R-:W-:Y:S01]  /*0640*/  LEA R22, R11, R22, 0x3 ;  /* 0x000000160b167211 */ /* 0x000fe200078e18ff */
[----:B------:R-:W-:Y:S06]  /*0650*/  BRA.U UP1, `(.L_x_7) ;  /* 0xfffffffd012c7547 */ /* 0x000fec000b83ffff */
[----:B------:R-:W-:-:S05]  /*0660*/  UMOV UR5, UR15 ;  /* 0x0000000f00057c82 */ /* 0x000fca0008000000 */
.L_x_6:
[----:B------:R-:W-:-:S09]  /*0670*/  UISETP.NE.AND UP1, UPT, UR24, URZ, UPT ;  /* 0x000000ff1800728c */ /* 0x000fd2000bf25270 */
[----:B------:R-:W-:Y:S05]  /*0680*/  BRA.U !UP1, `(.L_x_8) ;  /* 0x00000005094c7547 */ /* 0x000fea000b800000 */
[----:B------:R-:W-:Y:S01]  /*0690*/  UISETP.NE.AND UP1, UPT, UR14, URZ, UPT ;  /* 0x000000ff0e00728c */ /* 0x000fe2000bf25270 */
[----:B------:R-:W-:Y:S10]  /*06a0*/  BRA.U !UP0, `(.L_x_9) ;  /* 0x0000000108987547 */ /* 0x000ff4000b800000 */
[----:B------:R-:W0:Y:S01]  /*06b0*/  LDCU.128 UR8, c[0x0][0x380] ;  /* 0x00007000ff0877ac */ /* 0x000e220008000c00 */
[----:B------:R-:W-:Y:S02]  /*06c0*/  HFMA2 R7, -RZ, RZ, 0, 2.384185791015625e-07 ;  /* 0x00000004ff077431 */ /* 0x000fe400000001ff */
[----:B------:R-:W-:Y:S01]  /*06d0*/  IMAD.U32 R3, RZ, RZ, UR5 ;  /* 0x00000005ff037e24 */ /* 0x000fe2000f8e00ff */
[----:B------:R-:W-:Y:S01]  /*06e0*/  MOV R9, 0x4 ;  /* 0x0000000400097802 */ /* 0x000fe20000000f00 */
[----:B------:R-:W1:Y:S02]  /*06f0*/  LDCU.64 UR16, c[0x0][0x380] ;  /* 0x00007000ff1077ac */ /* 0x000e640008000a00 */
[----:B------:R-:W-:Y:S01]  /*0700*/  IMAD R2, R3, UR25, R18 ;  /* 0x0000001903027c24 */ /* 0x000fe2000f8e0212 */
[----:B------:R-:W-:Y:S02]  /*0710*/  UIADD3 UR6, UPT, UPT, UR21, UR5, URZ ;  /* 0x0000000515067290 */ /* 0x000fe4000fffe0ff */
[----:B------:R-:W-:Y:S01]  /*0720*/  UIADD3 UR12, UP2, UPT, UR21, UR5, URZ ;  /* 0x00000005150c7290 */ /* 0x000fe2000ff5e0ff */
[----:B------:R-:W-:Y:S01]  /*0730*/  HFMA2 R10, -RZ, RZ, 0, 2.384185791015625e-07 ;  /* 0x00000004ff0a7431 */ /* 0x000fe200000001ff */
[----:B0-----:R-:W-:Y:S01]  /*0740*/  UIMAD.WIDE.U32 UR6, UR6, 0x4, UR8 ;  /* 0x00000004060678a5 */ /* 0x001fe2000f8e0008 */
[----:B------:R-:W-:Y:S01]  /*0750*/  IMAD.WIDE.U32 R6, R2, R7, UR10 ;  /* 0x0000000a02067e25 */ /* 0x000fe2000f8e0007 */
[----:B------:R-:W-:-:S02]  /*0760*/  UIADD3.X UR8, UPT, UPT, URZ, URZ, URZ, UP2, !UPT ;  /* 0x000000ffff087290 */ /* 0x000fc400097fe4ff */
[----:B-1----:R-:W-:Y:S01]  /*0770*/  ULEA UR9, UP2, UR12, UR16, 0x2 ;  /* 0x000000100c097291 */ /* 0x002fe2000f8410ff */
[----:B------:R-:W-:Y:S01]  /*0780*/  VIADD R2, R2, UR25 ;  /* 0x0000001902027c36 */ /* 0x000fe20008000000 */
[----:B------:R-:W-:Y:S01]  /*0790*/  MOV R13, UR7 ;  /* 0x00000007000d7c02 */ /* 0x000fe20008000f00 */
[----:B------:R0:W2:Y:S01]  /*07a0*/  LDG.E R14, desc[UR22][R6.64] ;  /* 0x00000016060e7981 */ /* 0x0000a2000c1e1900 */
[----:B------:R-:W-:Y:S01]  /*07b0*/  ULEA.HI.X UR8, UR12, UR17, UR8, 0x2, UP2 ;  /* 0x000000110c087291 */ /* 0x000fe200090f1408 */
[----:B------:R-:W-:Y:S01]  /*07c0*/  MOV R12, UR6 ;  /* 0x00000006000c7c02 */ /* 0x000fe20008000f00 */
[C---:B------:R-:W-:Y:S01]  /*07d0*/  IMAD.WIDE.U32 R8, R2.reuse, R9, UR10 ;  /* 0x0000000a02087e25 */ /* 0x040fe2000f8e0009 */
[----:B------:R-:W-:Y:S02]  /*07e0*/  IADD3 R15, PT, PT, R2, UR25, RZ ;  /* 0x00000019020f7c10 */ /* 0x000fe4000fffe0ff */
[----:B------:R-:W-:Y:S01]  /*07f0*/  MOV R2, UR9 ;  /* 0x0000000900027c02 */ /* 0x000fe20008000f00 */
[----:B------:R-:W2:Y:S01]  /*0800*/  LDG.E R13, desc[UR22][R12.64] ;  /* 0x000000160c0d7981 */ /* 0x000ea2000c1e1900 */
[----:B------:R-:W-:Y:S01]  /*0810*/  MOV R3, UR8 ;  /* 0x0000000800037c02 */ /* 0x000fe20008000f00 */
[----:B------:R-:W-:Y:S01]  /*0820*/  IMAD.MOV.U32 R17, RZ, RZ, 0x4 ;  /* 0x00000004ff117424 */ /* 0x000fe200078e00ff */
[C---:B0-----:R-:W-:Y:S01]  /*0830*/  IADD3 R6, PT, PT, R15.reuse, UR25, RZ ;  /* 0x000000190f067c10 */ /* 0x041fe2000fffe0ff */
[----:B------:R-:W-:Y:S01]  /*0840*/  IMAD.WIDE.U32 R10, R15, R10, UR10 ;  /* 0x0000000a0f0a7e25 */ /* 0x000fe2000f8e000a */
[----:B------:R-:W3:Y:S04]  /*0850*/  LDG.E R8, desc[UR22][R8.64] ;  /* 0x0000001608087981 */ /* 0x000ee8000c1e1900 */
[----:B------:R-:W3:Y:S01]  /*0860*/  LDG.E R16, desc[UR22][R2.64+0x4] ;  /* 0x0000041602107981 */ /* 0x000ee2000c1e1900 */
[----:B------:R-:W-:-:S03]  /*0870*/  IMAD.WIDE.U32 R6, R6, R17, UR10 ;  /* 0x0000000a06067e25 */ /* 0x000fc6000f8e0011 */
[----:B------:R-:W4:Y:S04]  /*0880*/  LDG.E R10, desc[UR22][R10.64] ;  /* 0x000000160a0a7981 */ /* 0x000f28000c1e1900 */
[----:B------:R-:W4:Y:S04]  /*0890*/  LDG.E R15, desc[UR22][R2.64+0x8] ;  /* 0x00000816020f7981 */ /* 0x000f28000c1e1900 */
[----:B------:R-:W5:Y:S04]  /*08a0*/  LDG.E R17, desc[UR22][R2.64+0xc] ;  /* 0x00000c1602117981 */ /* 0x000f68000c1e1900 */
[----:B------:R-:W5:Y:S01]  /*08b0*/  LDG.E R6, desc[UR22][R6.64] ;  /* 0x0000001606067981 */ /* 0x000f62000c1e1900 */
[----:B------:R-:W-:Y:S01]  /*08c0*/  UIADD3 UR5, UPT, UPT, UR5, 0x4, URZ ;  /* 0x0000000405057890 */ /* 0x000fe2000fffe0ff */
[----:B--2---:R-:W-:-:S04]  /*08d0*/  IMAD R13, R13, R14, R0 ;  /* 0x0000000e0d0d7224 */ /* 0x004fc800078e0200 */
[----:B---3--:R-:W-:-:S04]  /*08e0*/  IMAD R8, R16, R8, R13 ;  /* 0x0000000810087224 */ /* 0x008fc800078e020d */
[----:B----4-:R-:W-:-:S04]  /*08f0*/  IMAD R8, R15, R10, R8 ;  /* 0x0000000a0f087224 */ /* 0x010fc800078e0208 */
[----:B-----5:R-:W-:-:S07]  /*0900*/  IMAD R0, R17, R6, R8 ;  /* 0x0000000611007224 */ /* 0x020fce00078e0208 */
.L_x_9:
[----:B------:R-:W-:Y:S05]  /*0910*/  BRA.U !UP1, `(.L_x_8) ;  /* 0x0000000109a87547 */ /* 0x000fea000b800000 */
[----:B------:R-:W-:Y:S01]  /*0920*/  UISETP.NE.AND UP2, UPT, UR14, 0x1, UPT ;  /* 0x000000010e00788c */ /* 0x000fe2000bf45270 */
[----:B------:R-:W-:Y:S01]  /*0930*/  MOV R3, UR5 ;  /* 0x0000000500037c02 */ /* 0x000fe20008000f00 */
[----:B------:R-:W-:Y:S01]  /*0940*/  ULOP3.LUT UP1, URZ, UR13, 0x1, URZ, 0xc0, !UPT ;  /* 0x000000010dff7892 */ /* 0x000fe2000f82c0ff */
[----:B------:R-:W-:-:S03]  /*0950*/  MOV R7, 0x4 ;  /* 0x0000000400077802 */ /* 0x000fc60000000f00 */
[----:B------:R-:W-:Y:S02]  /*0960*/  PLOP3.LUT P0, PT, PT, PT, UP2, 0x80, 0x8 ;  /* 0x000000000008781c */ /* 0x000fe40003f0f028 */
[----:B------:R-:W-:-:S03]  /*0970*/  PLOP3.LUT P1, PT, PT, PT, UP1, 0x80, 0x8 ;  /* 0x000000000008781c */ /* 0x000fc60003f2f018 */
[----:B------:R-:W0:Y:S01]  /*0980*/  @UP2 LDCU.128 UR8, c[0x0][0x380] ;  /* 0x00007000ff0827ac */ /* 0x000e220008000c00 */
[----:B------:R-:W1:Y:S01]  /*0990*/  @UP2 LDCU.64 UR12, c[0x0][0x380] ;  /* 0x00007000ff0c27ac */ /* 0x000e620008000a00 */
[----:B------:R-:W2:Y:S06]  /*09a0*/  @UP1 LDCU.128 UR16, c[0x0][0x380] ;  /* 0x00007000ff1017ac */ /* 0x000eac0008000c00 */
[----:B------:R-:W-:Y:S01]  /*09b0*/  @P0 IMAD R6, R3, UR25, R18 ;  /* 0x0000001903060c24 */ /* 0x000fe2000f8e0212 */
[----:B------:R-:W-:Y:S02]  /*09c0*/  @UP2 UIADD3 UR6, UPT, UPT, UR21, UR5, URZ ;  /* 0x0000000515062290 */ /* 0x000fe4000fffe0ff */
[----:B------:R-:W-:-:S02]  /*09d0*/  @UP2 UIADD3 UR7, UP3, UPT, UR21, UR5, URZ ;  /* 0x0000000515072290 */ /* 0x000fc4000ff7e0ff */
[----:B------:R-:W-:Y:S02]  /*09e0*/  @UP2 UIADD3 UR5, UPT, UPT, UR5, 0x2, URZ ;  /* 0x0000000205052890 */ /* 0x000fe4000fffe0ff */
[----:B0-----:R-:W-:Y:S01]  /*09f0*/  @UP2 UIMAD.WIDE.U32 UR8, UR6, 0x4, UR8 ;  /* 0x00000004060828a5 */ /* 0x001fe2000f8e0008 */
[CC--:B------:R-:W-:Y:S01]  /*0a00*/  @P0 IMAD.WIDE.U32 R2, R6.reuse, R7.reuse, UR10 ;  /* 0x0000000a06020e25 */ /* 0x0c0fe2000f8e0007 */
[----:B------:R-:W-:Y:S01]  /*0a10*/  @UP2 UIADD3.X UR6, UPT, UPT, URZ, URZ, URZ, UP3, !UPT ;  /* 0x000000ffff062290 */ /* 0x000fe20009ffe4ff */
[----:B------:R-:W-:Y:S01]  /*0a20*/  @P0 IADD3 R6, PT, PT, R6, UR25, RZ ;  /* 0x0000001906060c10 */ /* 0x000fe2000fffe0ff */
[----:B-1----:R-:W-:Y:S01]  /*0a30*/  @UP2 ULEA UR12, UP3, UR7, UR12, 0x2 ;  /* 0x0000000c070c2291 */ /* 0x002fe2000f8610ff */
[----:B------:R-:W-:Y:S01]  /*0a40*/  IMAD.U32 R15, RZ, RZ, UR25 ;  /* 0x00000019ff0f7e24 */ /* 0x000fe2000f8e00ff */
[----:B------:R-:W-:Y:S01]  /*0a50*/  MOV R9, UR9 ;  /* 0x0000000900097c02 */ /* 0x000fe20008000f00 */
[----:B------:R0:W3:Y:S01]  /*0a60*/  @P0 LDG.E R14, desc[UR22][R2.64] ;  /* 0x00000016020e0981 */ /* 0x0000e2000c1e1900 */
[----:B------:R-:W-:Y:S01]  /*0a70*/  @UP2 ULEA.HI.X UR13, UR7, UR13, UR6, 0x2, UP3 ;  /* 0x0000000d070d2291 */ /* 0x000fe200098f1406 */
[----:B------:R-:W-:Y:S01]  /*0a80*/  MOV R8, UR8 ;  /* 0x0000000800087c02 */ /* 0x000fe20008000f00 */
[----:B------:R-:W-:Y:S01]  /*0a90*/  @UP1 UIADD3 UR6, UPT, UPT, UR21, UR5, URZ ;  /* 0x0000000515061290 */ /* 0x000fe2000fffe0ff */
[----:B--2---:R-:W-:Y:S01]  /*0aa0*/  MOV R12, UR18 ;  /* 0x00000012000c7c02 */ /* 0x004fe20008000f00 */
[----:B------:R-:W-:Y:S01]  /*0ab0*/  @P1 IMAD R15, R15, UR5, R18 ;  /* 0x000000050f0f1c24 */ /* 0x000fe2000f8e0212 */
[----:B------:R-:W-:Y:S01]  /*0ac0*/  MOV R13, UR19 ;  /* 0x00000013000d7c02 */ /* 0x000fe20008000f00 */
[----:B------:R-:W-:Y:S01]  /*0ad0*/  @UP1 UIMAD.WIDE.U32 UR6, UR6, 0x4, UR16 ;  /* 0x00000004060618a5 */ /* 0x000fe2000f8e0010 */
[----:B------:R-:W-:Y:S01]  /*0ae0*/  @P0 IMAD.WIDE.U32 R6, R6, R7, UR10 ;  /* 0x0000000a06060e25 */ /* 0x000fe2000f8e0007 */
[----:B------:R-:W-:Y:S01]  /*0af0*/  MOV R11, UR13 ;  /* 0x0000000d000b7c02 */ /* 0x000fe20008000f00 */
[----:B------:R-:W3:Y:S02]  /*0b00*/  @P0 LDG.E R9, desc[UR22][R8.64] ;  /* 0x0000001608090981 */ /* 0x000ee4000c1e1900 */
[----:B------:R-:W-:-:S02]  /*0b10*/  IMAD.U32 R10, RZ, RZ, UR12 ;  /* 0x0000000cff0a7e24 */ /* 0x000fc4000f8e00ff */
[----:B0-----:R-:W-:Y:S01]  /*0b20*/  @P1 IMAD.WIDE.U32 R2, R15, 0x4, R12 ;  /* 0x000000040f021825 */ /* 0x001fe200078e000c */
[----:B------:R-:W-:Y:S01]  /*0b30*/  MOV R13, UR7 ;  /* 0x00000007000d7c02 */ /* 0x000fe20008000f00 */
[----:B------:R-:W2:Y:S01]  /*0b40*/  @P0 LDG.E R6, desc[UR22][R6.64] ;  /* 0x0000001606060981 */ /* 0x000ea2000c1e1900 */
[----:B------:R-:W-:-:S03]  /*0b50*/  MOV R12, UR6 ;  /* 0x00000006000c7c02 */ /* 0x000fc60008000f00 */
[----:B------:R-:W2:Y:S04]  /*0b60*/  @P0 LDG.E R11, desc[UR22][R10.64+0x4] ;  /* 0x000004160a0b0981 */ /* 0x000ea8000c1e1900 */
[----:B------:R-:W4:Y:S04]  /*0b70*/  @P1 LDG.E R2, desc[UR22][R2.64] ;  /* 0x0000001602021981 */ /* 0x000f28000c1e1900 */
[----:B------:R-:W4:Y:S01]  /*0b80*/  @P1 LDG.E R13, desc[UR22][R12.64] ;  /* 0x000000160c0d1981 */ /* 0x000f22000c1e1900 */
[----:B---3--:R-:W-:-:S04]  /*0b90*/  @P0 IMAD R14, R9, R14, R0 ;  /* 0x0000000e090e0224 */ /* 0x008fc800078e0200 */
[----:B--2---:R-:W-:-:S04]  /*0ba0*/  @P0 IMAD R0, R11, R6, R14 ;  /* 0x000000060b000224 */ /* 0x004fc800078e020e */
[----:B----4-:R-:W-:-:S07]  /*0bb0*/  @P1 IMAD R0, R13, R2, R0 ;  /* 0x000000020d001224 */ /* 0x010fce00078e0200 */
.L_x_8:
[----:B------:R-:W0:Y:S01]  /*0bc0*/  LDCU UR5, c[0x0][0x398] ;  /* 0x00007300ff0577ac */ /* 0x000e220008000800 */
[----:B------:R-:W1:Y:S01]  /*0bd0*/  LDC.64 R2, c[0x0][0x390] ;  /* 0x0000e400ff027b82 */ /* 0x000e620000000a00 */
[----:B------:R-:W-:-:S05]  /*0be0*/  MOV R7, UR25 ;  /* 0x0000001900077c02 */ /* 0x000fca0008000f00 */
[----:B------:R-:W-:Y:S01]  /*0bf0*/  IMAD R7, R7, UR4, R18 ;  /* 0x0000000407077c24 */ /* 0x000fe2000f8e0212 */
[----:B------:R-:W-:-:S04]  /*0c00*/  UIADD3 UR4, UPT, UPT, UR4, 0x1, URZ ;  /* 0x0000000104047890 */ /* 0x000fc8000fffe0ff */
[----:B0-----:R-:W-:-:S06]  /*0c10*/  UISETP.NE.AND UP1, UPT, UR4, UR5, UPT ;  /* 0x000000050400728c */ /* 0x001fcc000bf25270 */
[----:B------:R-:W-:Y:S01]  /*0c20*/  PLOP3.LUT P0, PT, PT, PT, UP1, 0x80, 0x8 ;  /* 0x000000000008781c */ /* 0x000fe20003f0f018 */
[----:B-1----:R-:W-:-:S05]  /*0c30*/  IMAD.WIDE.U32 R2, R7, 0x4, R2 ;  /* 0x0000000407027825 */ /* 0x002fca00078e0002 */
[----:B------:R0:W-:Y:S07]  /*0c40*/  STG.E desc[UR22][R2.64], R0 ;  /* 0x0000000002007986 */ /* 0x0001ee000c101916 */
[----:B------:R-:W-:Y:S05]  /*0c50*/  @!P0 EXIT ;  /* 0x000000000000894d */ /* 0x000fea0003800000 */
[----:B------:R-:W-:Y:S05]  /*0c60*/  BRA `(.L_x_10) ;  /* 0xfffffff400387947 */ /* 0x000fea000383ffff */
.L_x_5:
[C---:B------:R-:W-:Y:S01]  /*0c70*/  ISETP.GE.U32.AND P1, PT, R0.reuse, 0x8, PT ;  /* 0x000000080000780c */ /* 0x040fe20003f26070 */
[----:B------:R-:W-:Y:S01]  /*0c80*/  IMAD.MOV.U32 R3, RZ, RZ, RZ ;  /* 0x000000ffff037224 */ /* 0x000fe200078e00ff */
[----:B------:R-:W-:-:S04]  /*0c90*/  LOP3.LUT R2, R0, 0x7, RZ, 0xc0, !PT ;  /* 0x0000000700027812 */ /* 0x000fc800078ec0ff */
[----:B------:R-:W-:-:S07]  /*0ca0*/  ISETP.NE.AND P0, PT, R2, RZ, PT ;  /* 0x000000ff0200720c */ /* 0x000fce0003f05270 */
[----:B------:R-:W-:Y:S06]  /*0cb0*/  @!P1 BRA `(.L_x_11) ;  /* 0x00000000007c9947 */ /* 0x000fec0003800000 */
[----:B------:R-:W0:Y:S01]  /*0cc0*/  LDC.64 R4, c[0x0][0x390] ;  /* 0x0000e400ff047b82 */ /* 0x000e220000000a00 */
[----:B------:R-:W-:Y:S01]  /*0cd0*/  LOP3.LUT R3, R0, 0x7ffffff8, RZ, 0xc0, !PT ;  /* 0x7ffffff800037812 */ /* 0x000fe200078ec0ff */
[----:B------:R-:W-:-:S06]  /*0ce0*/  UMOV UR4, URZ ;  /* 0x000000ff00047c82 */ /* 0x000fcc0008000000 */
.L_x_12:
[----:B--2---:R-:W-:Y:S01]  /*0cf0*/  MOV R7, UR4 ;  /* 0x0000000400077c02 */ /* 0x004fe20008000f00 */
[----:B------:R-:W-:-:S04]  /*0d00*/  UIADD3 UR4, UPT, UPT, UR4, 0x8, URZ ;  /* 0x0000000804047890 */ /* 0x000fc8000fffe0ff */
[----:B-1----:R-:W-:Y:S02]  /*0d10*/  IMAD R7, R7, UR25, R18 ;  /* 0x0000001907077c24 */ /* 0x002fe4000f8e0212 */
[----:B------:R-:W-:-:S03]  /*0d20*/  ISETP.NE.AND P1, PT, R3, UR4, PT ;  /* 0x0000000403007c0c */ /* 0x000fc6000bf25270 */
[C---:B------:R-:W-:Y:S01]  /*0d30*/  IADD3 R9, PT, PT, R7.reuse, UR25, RZ ;  /* 0x0000001907097c10 */ /* 0x040fe2000fffe0ff */
[----:B0-----:R-:W-:-:S03]  /*0d40*/  IMAD.WIDE.U32 R6, R7, 0x4, R4 ;  /* 0x0000000407067825 */ /* 0x001fc600078e0004 */
[C---:B------:R-:W-:Y:S01]  /*0d50*/  IADD3 R11, PT, PT, R9.reuse, UR25, RZ ;  /* 0x00000019090b7c10 */ /* 0x040fe2000fffe0ff */
[--C-:B------:R-:W-:Y:S01]  /*0d60*/  IMAD.WIDE.U32 R8, R9, 0x4, R4.reuse ;  /* 0x0000000409087825 */ /* 0x100fe200078e0004 */
[----:B------:R2:W-:Y:S02]  /*0d70*/  STG.E desc[UR22][R6.64], RZ ;  /* 0x000000ff06007986 */ /* 0x0005e4000c101916 */
[C---:B------:R-:W-:Y:S01]  /*0d80*/  IADD3 R13, PT, PT, R11.reuse, UR25, RZ ;  /* 0x000000190b0d7c10 */ /* 0x040fe2000fffe0ff */
[--C-:B------:R-:W-:Y:S01]  /*0d90*/  IMAD.WIDE.U32 R10, R11, 0x4, R4.reuse ;  /* 0x000000040b0a7825 */ /* 0x100fe200078e0004 */
[----:B------:R2:W-:Y:S03]  /*0da0*/  STG.E desc[UR22][R8.64], RZ ;  /* 0x000000ff08007986 */ /* 0x0005e6000c101916 */
[C---:B------:R-:W-:Y:S01]  /*0db0*/  VIADD R15, R13.reuse, UR25 ;  /* 0x000000190d0f7c36 */ /* 0x040fe20008000000 */
[----:B------:R2:W-:Y:S01]  /*0dc0*/  STG.E desc[UR22][R10.64], RZ ;  /* 0x000000ff0a007986 */ /* 0x0005e2000c101916 */
[----:B------:R-:W-:-:S03]  /*0dd0*/  IMAD.WIDE.U32 R12, R13, 0x4, R4 ;  /* 0x000000040d0c7825 */ /* 0x000fc600078e0004 */
[C---:B------:R-:W-:Y:S01]  /*0de0*/  IADD3 R17, PT, PT, R15.reuse, UR25, RZ ;  /* 0x000000190f117c10 */ /* 0x040fe2000fffe0ff */
[--C-:B------:R-:W-:Y:S01]  /*0df0*/  IMAD.WIDE.U32 R14, R15, 0x4, R4.reuse ;  /* 0x000000040f0e7825 */ /* 0x100fe200078e0004 */
[----:B------:R2:W-:Y:S02]  /*0e00*/  STG.E desc[UR22][R12.64], RZ ;  /* 0x000000ff0c007986 */ /* 0x0005e4000c101916 */
[C---:B------:R-:W-:Y:S01]  /*0e10*/  IADD3 R21, PT, PT, R17.reuse, UR25, RZ ;  /* 0x0000001911157c10 */ /* 0x040fe2000fffe0ff */
[--C-:B------:R-:W-:Y:S01]  /*0e20*/  IMAD.WIDE.U32 R16, R17, 0x4, R4.reuse ;  /* 0x0000000411107825 */ /* 0x100fe200078e0004 */
[----:B------:R2:W-:Y:S02]  /*0e30*/  STG.E desc[UR22][R14.64], RZ ;  /* 0x000000ff0e007986 */ /* 0x0005e4000c101916 */
[C---:B------:R-:W-:Y:S01]  /*0e40*/  IADD3 R23, PT, PT, R21.reuse, UR25, RZ ;  /* 0x0000001915177c10 */ /* 0x040fe2000fffe0ff */
[--C-:B------:R-:W-:Y:S01]  /*0e50*/  IMAD.WIDE.U32 R20, R21, 0x4, R4.reuse ;  /* 0x0000000415147825 */ /* 0x100fe200078e0004 */
[----:B------:R2:W-:Y:S03]  /*0e60*/  STG.E desc[UR22][R16.64], RZ ;  /* 0x000000ff10007986 */ /* 0x0005e6000c101916 */
[----:B------:R-:W-:Y:S01]  /*0e70*/  IMAD.WIDE.U32 R22, R23, 0x4, R4 ;  /* 0x0000000417167825 */ /* 0x000fe200078e0004 */
[----:B------:R2:W-:Y:S04]  /*0e80*/  STG.E desc[UR22][R20.64], RZ ;  /* 0x000000ff14007986 */ /* 0x0005e8000c101916 */
[----:B------:R2:W-:Y:S01]  /*0e90*/  STG.E desc[UR22][R22.64], RZ ;  /* 0x000000ff16007986 */ /* 0x0005e2000c101916 */
[----:B------:R-:W-:Y:S05]  /*0ea0*/  @P1 BRA `(.L_x_12) ;  /* 0xfffffffc00901947 */ /* 0x000fea000383ffff */
.L_x_11:
[----:B------:R-:W-:Y:S05]  /*0eb0*/  @!P0 EXIT ;  /* 0x000000000000894d */ /* 0x000fea0003800000 */
[----:B------:R-:W-:Y:S02]  /*0ec0*/  ISETP.GE.U32.AND P0, PT, R2, 0x4, PT ;  /* 0x000000040200780c */ /* 0x000fe40003f06070 */
[----:B--2---:R-:W-:-:S04]  /*0ed0*/  LOP3.LUT R12, R0, 0x3, RZ, 0xc0, !PT ;  /* 0x00000003000c7812 */ /* 0x004fc800078ec0ff */
[----:B------:R-:W-:-:S07]  /*0ee0*/  ISETP.NE.AND P1, PT, R12, RZ, PT ;  /* 0x000000ff0c00720c */ /* 0x000fce0003f25270 */
[----:B------:R-:W-:Y:S06]  /*0ef0*/  @!P0 BRA `(.L_x_13) ;  /* 0x0000000000388947 */ /* 0x000fec0003800000 */
[----:B------:R-:W0:Y:S01]  /*0f00*/  LDC.64 R10, c[0x0][0x390] ;  /* 0x0000e400ff0a7b82 */ /* 0x000e220000000a00 */
[C---:B-1----:R-:W-:Y:S01]  /*0f10*/  IMAD R5, R3.reuse, UR25, R18 ;  /* 0x0000001903057c24 */ /* 0x042fe2000f8e0212 */
[----:B------:R-:W-:-:S04]  /*0f20*/  IADD3 R3, PT, PT, R3, 0x4, RZ ;  /* 0x0000000403037810 */ /* 0x000fc80007ffe0ff */
[----:B------:R-:W-:-:S05]  /*0f30*/  IADD3 R7, PT, PT, R5, UR25, RZ ;  /* 0x0000001905077c10 */ /* 0x000fca000fffe0ff */
[----:B------:R-:W-:-:S05]  /*0f40*/  VIADD R9, R7, UR25 ;  /* 0x0000001907097c36 */ /* 0x000fca0008000000 */
[----:B------:R-:W-:Y:S01]  /*0f50*/  IADD3 R13, PT, PT, R9, UR25, RZ ;  /* 0x00000019090d7c10 */ /* 0x000fe2000fffe0ff */
[----:B0-----:R-:W-:-:S04]  /*0f60*/  IMAD.WIDE.U32 R4, R5, 0x4, R10 ;  /* 0x0000000405047825 */ /* 0x001fc800078e000a */
[--C-:B------:R-:W-:Y:S01]  /*0f70*/  IMAD.WIDE.U32 R6, R7, 0x4, R10.reuse ;  /* 0x0000000407067825 */ /* 0x100fe200078e000a */
[----:B------:R0:W-:Y:S03]  /*0f80*/  STG.E desc[UR22][R4.64], RZ ;  /* 0x000000ff04007986 */ /* 0x0001e6000c101916 */
[--C-:B------:R-:W-:Y:S01]  /*0f90*/  IMAD.WIDE.U32 R8, R9, 0x4, R10.reuse ;  /* 0x0000000409087825 */ /* 0x100fe200078e000a */
[----:B------:R0:W-:Y:S03]  /*0fa0*/  STG.E desc[UR22][R6.64], RZ ;  /* 0x000000ff06007986 */ /* 0x0001e6000c101916 */
[----:B------:R-:W-:Y:S01]  /*0fb0*/  IMAD.WIDE.U32 R10, R13, 0x4, R10 ;  /* 0x000000040d0a7825 */ /* 0x000fe200078e000a */
[----:B------:R0:W-:Y:S04]  /*0fc0*/  STG.E desc[UR22][R8.64], RZ ;  /* 0x000000ff08007986 */ /* 0x0001e8000c101916 */
[----:B------:R0:W-:Y:S02]  /*0fd0*/  STG.E desc[UR22][R10.64], RZ ;  /* 0x000000ff0a007986 */ /* 0x0001e4000c101916 */
.L_x_13:
[----:B------:R-:W-:Y:S05]  /*0fe0*/  @!P1 EXIT ;  /* 0x000000000000994d */ /* 0x000fea0003800000 */
[----:B------:R-:W-:Y:S02]  /*0ff0*/  ISETP.NE.AND P0, PT, R12, 0x1, PT ;  /* 0x000000010c00780c */ /* 0x000fe40003f05270 */
[----:B------:R-:W-:-:S04]  /*1000*/  LOP3.LUT R0, R0, 0x1, RZ, 0xc0, !PT ;  /* 0x0000000100007812 */ /* 0x000fc800078ec0ff */
[----:B------:R-:W-:-:S07]  /*1010*/  ISETP.NE.U32.AND P1, PT, R0, 0x1, PT ;  /* 0x000000010000780c */ /* 0x000fce0003f25070 */
[----:B------:R-:W-:Y:S06]  /*1020*/  @!P0 BRA `(.L_x_14) ;  /* 0x0000000000208947 */ /* 0x000fec0003800000 */
[----:B0-----:R-:W0:Y:S01]  /*1030*/  LDC.64 R4, c[0x0][0x390] ;  /* 0x0000e400ff047b82 */ /* 0x001e220000000a00 */
[C---:B-1----:R-:W-:Y:S01]  /*1040*/  IMAD R7, R3.reuse, UR25, R18 ;  /* 0x0000001903077c24 */ /* 0x042fe2000f8e0212 */
[----:B------:R-:W-:-:S04]  /*1050*/  IADD3 R3, PT, PT, R3, 0x2, RZ ;  /* 0x0000000203037810 */ /* 0x000fc80007ffe0ff */
[C---:B------:R-:W-:Y:S01]  /*1060*/  IADD3 R9, PT, PT, R7.reuse, UR25, RZ ;  /* 0x0000001907097c10 */ /* 0x040fe2000fffe0ff */
[----:B0-----:R-:W-:-:S04]  /*1070*/  IMAD.WIDE.U32 R6, R7, 0x4, R4 ;  /* 0x0000000407067825 */ /* 0x001fc800078e0004 */
[----:B------:R-:W-:Y:S01]  /*1080*/  IMAD.WIDE.U32 R4, R9, 0x4, R4 ;  /* 0x0000000409047825 */ /* 0x000fe200078e0004 */
[----:B------:R2:W-:Y:S04]  /*1090*/  STG.E desc[UR22][R6.64], RZ ;  /* 0x000000ff06007986 */ /* 0x0005e8000c101916 */
[----:B------:R2:W-:Y:S02]  /*10a0*/  STG.E desc[UR22][R4.64], RZ ;  /* 0x000000ff04007986 */ /* 0x0005e4000c101916 */
.L_x_14:
[----:B------:R-:W-:Y:S05]  /*10b0*/  @P1 EXIT ;  /* 0x000000000000194d */ /* 0x000fea0003800000 */
[----:B0-2---:R-:W0:Y:S01]  /*10c0*/  LDC.64 R4, c[0x0][0x390] ;  /* 0x0000e400ff047b82 */ /* 0x005e220000000a00 */
[----:B-1----:R-:W-:-:S04]  /*10d0*/  IMAD R3, R3, UR25, R18 ;  /* 0x0000001903037c24 */ /* 0x002fc8000f8e0212 */
[----:B0-----:R-:W-:-:S05]  /*10e0*/  IMAD.WIDE.U32 R2, R3, 0x4, R4 ;  /* 0x0000000403027825 */ /* 0x001fca00078e0004 */
[----:B------:R-:W-:Y:S01]  /*10f0*/  STG.E desc[UR22][R2.64], RZ ;  /* 0x000000ff02007986 */ /* 0x000fe2000c101916 */
[----:B------:R-:W-:Y:S05]  /*1100*/  EXIT ;  /* 0x000000000000794d */ /* 0x000fea0003800000 */
.L_x_15:
        /* <DEDUP_REMOVED lines=15> */
.L_x_29:


//--------------------- .text._Z6mulRowPiS_S_ii   --------------------------
	.section	.text._Z6mulRowPiS_S_ii,"ax",@progbits
	.align	128
        .global         _Z6mulRowPiS_S_ii
        .type           _Z6mulRowPiS_S_ii,@function
        .size           _Z6mulRowPiS_S_ii,(.L_x_30 - _Z6mulRowPiS_S_ii)
        .other          _Z6mulRowPiS_S_ii,@"STO_CUDA_ENTRY STV_DEFAULT"
_Z6mulRowPiS_S_ii:
.text._Z6mulRowPiS_S_ii:
[----:B------:R-:W-:Y:S08]  /*0000*/  LDC R1, c[0x0][0x37c] ;  /* 0x0000df00ff017b82 */ /* 0x000ff00000000800 */
[----:B------:R-:W0:Y:S02]  /*0010*/  LDC R11, c[0x0][0x39c] ;  /* 0x0000e700ff0b7b82 */ /* 0x000e240000000800 */
[----:B0-----:R-:W-:-:S13]  /*0020*/  ISETP.GE.AND P0, PT, R11, 0x1, PT ;  /* 0x000000010b00780c */ /* 0x001fda0003f06270 */
[----:B------:R-:W-:Y:S05]  /*0030*/  @!P0 EXIT ;  /* 0x000000000000894d */ /* 0x000fea0003800000 */
[----:B------:R-:W0:Y:S01]  /*0040*/  S2R R2, SR_TID.X ;  /* 0x0000000000027919 */ /* 0x000e220000002100 */
[----:B------:R-:W1:Y:S01]  /*0050*/  LDCU UR5, c[0x0][0x398] ;  /* 0x00007300ff0577ac */ /* 0x000e620008000800 */
[----:B------:R-:W2:Y:S01]  /*0060*/  LDCU.64 UR10, c[0x0][0x358] ;  /* 0x00006b00ff0a77ac */ /* 0x000ea20008000a00 */
[----:B-1----:R-:W-:Y:S01]  /*0070*/  UISETP.GE.AND UP0, UPT, UR5, 0x1, UPT ;  /* 0x000000010500788c */ /* 0x002fe2000bf06270 */
[----:B0-----:R-:W-:-:S08]  /*0080*/  IMAD R0, R2, R11, RZ ;  /* 0x0000000b02007224 */ /* 0x001fd000078e02ff */
[----:B--2---:R-:W-:Y:S05]  /*0090*/  BRA.U !UP0, `(.L_x_16) ;  /* 0x0000000908807547 */ /* 0x004fea000b800000 */
[----:B------:R-:W0:Y:S01]  /*00a0*/  LDCU.64 UR12, c[0x0][0x380] ;  /* 0x00007000ff0c77ac */ /* 0x000e220008000a00 */
[----:B------:R-:W-:Y:S02]  /*00b0*/  IMAD R2, R2, UR5, RZ ;  /* 0x0000000502027c24 */ /* 0x000fe4000f8e02ff */
[----:B------:R-:W-:Y:S01]  /*00c0*/  HFMA2 R5, -RZ, RZ, 0, 0 ;  /* 0x00000000ff057431 */ /* 0x000fe200000001ff */
[----:B------:R-:W-:Y:S01]  /*00d0*/  SHF.L.U32 R4, R11, 0x3, RZ ;  /* 0x000000030b047819 */ /* 0x000fe200000006ff */
[----:B------:R-:W-:Y:S02]  /*00e0*/  ULOP3.LUT UR6, UR5, 0x7ffffff8, URZ, 0xc0, !UPT ;  /* 0x7ffffff805067892 */ /* 0x000fe4000f8ec0ff */
[----:B------:R-:W-:Y:S02]  /*00f0*/  ULOP3.LUT UR8, UR5, 0x7, URZ, 0xc0, !UPT ;  /* 0x0000000705087892 */ /* 0x000fe4000f8ec0ff */
[----:B------:R-:W-:Y:S02]  /*0100*/  ULOP3.LUT UR5, UR5, 0x3, URZ, 0xc0, !UPT ;  /* 0x0000000305057892 */ /* 0x000fe4000f8ec0ff */
[----:B------:R-:W-:Y:S01]  /*0110*/  UIADD3 UR7, UPT, UPT, -UR6, URZ, URZ ;  /* 0x000000ff06077290 */ /* 0x000fe2000fffe1ff */
[----:B0-----:R-:W-:-:S04]  /*0120*/  LEA R3, P0, R2, UR12, 0x2 ;  /* 0x0000000c02037c11 */ /* 0x001fc8000f8010ff */
[----:B------:R-:W-:Y:S02]  /*0130*/  IADD3 R3, P1, PT, R3, 0x10, RZ ;  /* 0x0000001003037810 */ /* 0x000fe40007f3e0ff */
[----:B------:R-:W-:-:S04]  /*0140*/  LEA.HI.X R6, R2, UR13, RZ, 0x2, P0 ;  /* 0x0000000d02067c11 */ /* 0x000fc800080f14ff */
[----:B------:R-:W-:-:S07]  /*0150*/  IADD3.X R6, PT, PT, RZ, R6, RZ, P1, !PT ;  /* 0x00000006ff067210 */ /* 0x000fce0000ffe4ff */
.L_x_22:
[----:B0-----:R-:W0:Y:S01]  /*0160*/  LDCU UR12, c[0x0][0x398] ;  /* 0x00007300ff0c77ac */ /* 0x001e220008000800 */
[----:B------:R-:W-:Y:S01]  /*0170*/  IMAD.MOV.U32 R10, RZ, RZ, RZ ;  /* 0x000000ffff0a7224 */ /* 0x000fe200078e00ff */
[----:B------:R-:W-:Y:S01]  /*0180*/  UMOV UR4, URZ ;  /* 0x000000ff00047c82 */ /* 0x000fe20008000000 */
[----:B0-----:R-:W-:-:S09]  /*0190*/  UISETP.GE.U32.AND UP0, UPT, UR12, 0x8, UPT ;  /* 0x000000080c00788c */ /* 0x001fd2000bf06070 */
[----:B------:R-:W-:Y:S05]  /*01a0*/  BRA.U !UP0, `(.L_x_17) ;  /* 0x0000000108f47547 */ /* 0x000fea000b800000 */
[----:B------:R-:W0:Y:S01]  /*01b0*/  LDC R8, c[0x0][0x39c] ;  /* 0x0000e700ff087b82 */ /* 0x000e220000000800 */
[----:B------:R-:W-:Y:S01]  /*01c0*/  MOV R10, RZ ;  /* 0x000000ff000a7202 */ /* 0x000fe20000000f00 */
[----:B------:R-:W-:Y:S01]  /*01d0*/  IMAD.MOV.U32 R26, RZ, RZ, R6 ;  /* 0x000000ffff1a7224 */ /* 0x000fe200078e0006 */
[----:B------:R-:W-:Y:S01]  /*01e0*/  MOV R24, R3 ;  /* 0x0000000300187202 */ /* 0x000fe20000000f00 */
[----:B------:R-:W-:-:S04]  /*01f0*/  UMOV UR4, UR7 ;  /* 0x0000000700047c82 */ /* 0x000fc80008000000 */
[----:B------:R-:W1:Y:S01]  /*0200*/  LDC.64 R12, c[0x0][0x388] ;  /* 0x0000e200ff0c7b82 */ /* 0x000e620000000a00 */
[----:B0-----:R-:W-:Y:S01]  /*0210*/  IADD3 R7, PT, PT, R5, R8, RZ ;  /* 0x0000000805077210 */ /* 0x001fe20007ffe0ff */
[C-C-:B------:R-:W-:Y:S01]  /*0220*/  IMAD R11, R8.reuse, 0x3, R5.reuse ;  /* 0x00000003080b7824 */ /* 0x140fe200078e0205 */
[C---:B------:R-:W-:Y:S01]  /*0230*/  LEA R9, R8.reuse, R5, 0x1 ;  /* 0x0000000508097211 */ /* 0x040fe200078e08ff */
[C-C-:B------:R-:W-:Y:S02]  /*0240*/  IMAD R25, R8.reuse, 0x4, R5.reuse ;  /* 0x0000000408197824 */ /* 0x140fe400078e0205 */
[C-C-:B------:R-:W-:Y:S02]  /*0250*/  IMAD R27, R8.reuse, 0x5, R5.reuse ;  /* 0x00000005081b7824 */ /* 0x140fe400078e0205 */
[C-C-:B------:R-:W-:Y:S02]  /*0260*/  IMAD R29, R8.reuse, 0x6, R5.reuse ;  /* 0x00000006081d7824 */ /* 0x140fe400078e0205 */
[----:B------:R-:W-:-:S02]  /*0270*/  IMAD R8, R8, 0x7, R5 ;  /* 0x0000000708087824 */ /* 0x000fc400078e0205 */
[----:B-1----:R-:W-:-:S07]  /*0280*/  IMAD.WIDE.U32 R16, R5, 0x4, R12 ;  /* 0x0000000405107825 */ /* 0x002fce00078e000c */
.L_x_18:
[----:B------:R-:W-:Y:S01]  /*0290*/  MOV R14, R24 ;  /* 0x00000018000e7202 */ /* 0x000fe20000000f00 */
[----:B------:R-:W2:Y:S01]  /*02a0*/  LDG.E R20, desc[UR10][R16.64] ;  /* 0x0000000a10147981 */ /* 0x000ea2000c1e1900 */
[----:B------:R-:W-:Y:S01]  /*02b0*/  MOV R15, R26 ;  /* 0x0000001a000f7202 */ /* 0x000fe20000000f00 */
[----:B------:R-:W-:-:S04]  /*02c0*/  IMAD.WIDE.U32 R18, R7, 0x4, R12 ;  /* 0x0000000407127825 */ /* 0x000fc800078e000c */
[----:B------:R-:W2:Y:S04]  /*02d0*/  LDG.E R21, desc[UR10][R14.64+-0x10] ;  /* 0xfffff00a0e157981 */ /* 0x000ea8000c1e1900 */
[----:B------:R0:W3:Y:S04]  /*02e0*/  LDG.E R22, desc[UR10][R18.64] ;  /* 0x0000000a12167981 */ /* 0x0000e8000c1e1900 */
[----:B------:R-:W3:Y:S04]  /*02f0*/  LDG.E R23, desc[UR10][R14.64+-0xc] ;  /* 0xfffff40a0e177981 */ /* 0x000ee8000c1e1900 */
[----:B------:R-:W4:Y:S01]  /*0300*/  LDG.E R26, desc[UR10][R14.64+-0x8] ;  /* 0xfffff80a0e1a7981 */ /* 0x000f22000c1e1900 */
[----:B0-----:R-:W-:-:S03]  /*0310*/  IMAD.WIDE.U32 R18, R9, 0x4, R12 ;  /* 0x0000000409127825 */ /* 0x001fc600078e000c */
[----:B------:R-:W5:Y:S04]  /*0320*/  LDG.E R28, desc[UR10][R14.64] ;  /* 0x0000000a0e1c7981 */ /* 0x000f68000c1e1900 */
[----:B------:R-:W4:Y:S01]  /*0330*/  LDG.E R24, desc[UR10][R18.64] ;  /* 0x0000000a12187981 */ /* 0x000f22000c1e1900 */
[----:B--2---:R-:W-:Y:S02]  /*0340*/  IMAD R10, R21, R20, R10 ;  /* 0x00000014150a7224 */ /* 0x004fe400078e020a */
[----:B------:R-:W-:-:S04]  /*0350*/  IMAD.WIDE.U32 R20, R11, 0x4, R12 ;  /* 0x000000040b147825 */ /* 0x000fc800078e000c */
[----:B---3--:R-:W-:Y:S02]  /*0360*/  IMAD R10, R23, R22, R10 ;  /* 0x00000016170a7224 */ /* 0x008fe400078e020a */
[----:B------:R-:W2:Y:S01]  /*0370*/  LDG.E R20, desc[UR10][R20.64] ;  /* 0x0000000a14147981 */ /* 0x000ea2000c1e1900 */
[----:B------:R-:W-:-:S05]  /*0380*/  IMAD.WIDE.U32 R22, R25, 0x4, R12 ;  /* 0x0000000419167825 */ /* 0x000fca00078e000c */
[----:B------:R0:W5:Y:S04]  /*0390*/  LDG.E R19, desc[UR10][R22.64] ;  /* 0x0000000a16137981 */ /* 0x000168000c1e1900 */
[----:B------:R-:W2:Y:S01]  /*03a0*/  LDG.E R21, desc[UR10][R14.64+-0x4] ;  /* 0xfffffc0a0e157981 */ /* 0x000ea2000c1e1900 */
[----:B----4-:R-:W-:-:S03]  /*03b0*/  IMAD R10, R26, R24, R10 ;  /* 0x000000181a0a7224 */ /* 0x010fc600078e020a */
[----:B------:R-:W3:Y:S01]  /*03c0*/  LDG.E R24, desc[UR10][R14.64+0x4] ;  /* 0x0000040a0e187981 */ /* 0x000ee2000c1e1900 */
[----:B0-----:R-:W-:-:S05]  /*03d0*/  IMAD.WIDE.U32 R22, R27, 0x4, R12 ;  /* 0x000000041b167825 */ /* 0x001fca00078e000c */
[----:B------:R-:W3:Y:S01]  /*03e0*/  LDG.E R26, desc[UR10][R22.64] ;  /* 0x0000000a161a7981 */ /* 0x000ee2000c1e1900 */
[----:B--2---:R-:W-:-:S04]  /*03f0*/  IMAD R10, R21, R20, R10 ;  /* 0x00000014150a7224 */ /* 0x004fc800078e020a */
[----:B-----5:R-:W-:Y:S02]  /*0400*/  IMAD R10, R28, R19, R10 ;  /* 0x000000131c0a7224 */ /* 0x020fe400078e020a */
[--C-:B------:R-:W-:Y:S01]  /*0410*/  IMAD.WIDE.U32 R18, R29, 0x4, R12.reuse ;  /* 0x000000041d127825 */ /* 0x100fe200078e000c */
[----:B------:R-:W2:Y:S03]  /*0420*/  LDG.E R28, desc[UR10][R14.64+0x8] ;  /* 0x0000080a0e1c7981 */ /* 0x000ea6000c1e1900 */
[----:B------:R-:W-:Y:S02]  /*0430*/  IMAD.WIDE.U32 R20, R8, 0x4, R12 ;  /* 0x0000000408147825 */ /* 0x000fe400078e000c */
[----:B------:R-:W2:Y:S04]  /*0440*/  LDG.E R18, desc[UR10][R18.64] ;  /* 0x0000000a12127981 */ /* 0x000ea8000c1e1900 */
[----:B------:R-:W4:Y:S04]  /*0450*/  LDG.E R20, desc[UR10][R20.64] ;  /* 0x0000000a14147981 */ /* 0x000f28000c1e1900 */
[----:B------:R-:W4:Y:S01]  /*0460*/  LDG.E R19, desc[UR10][R14.64+0xc] ;  /* 0x00000c0a0e137981 */ /* 0x000f22000c1e1900 */
[----:B------:R-:W-:Y:S01]  /*0470*/  UIADD3 UR4, UPT, UPT, UR4, 0x8, URZ ;  /* 0x0000000804047890 */ /* 0x000fe2000fffe0ff */
[----:B---3--:R-:W-:-:S03]  /*0480*/  IMAD R10, R24, R26, R10 ;  /* 0x0000001a180a7224 */ /* 0x008fc600078e020a */
[----:B------:R-:W-:Y:S01]  /*0490*/  UISETP.NE.AND UP0, UPT, UR4, URZ, UPT ;  /* 0x000000ff0400728c */ /* 0x000fe2000bf05270 */
[----:B------:R-:W-:Y:S01]  /*04a0*/  IADD3 R24, P0, PT, R14, 0x20, RZ ;  /* 0x000000200e187810 */ /* 0x000fe20007f1e0ff */
[C---:B------:R-:W-:Y:S01]  /*04b0*/  IMAD.IADD R25, R4.reuse, 0x1, R25 ;  /* 0x0000000104197824 */ /* 0x040fe200078e0219 */
[C---:B------:R-:W-:Y:S01]  /*04c0*/  IADD3 R7, PT, PT, R4.reuse, R7, RZ ;  /* 0x0000000704077210 */ /* 0x040fe20007ffe0ff */
[C---:B------:R-:W-:Y:S01]  /*04d0*/  IMAD.WIDE.U32 R16, R4.reuse, 0x4, R16 ;  /* 0x0000000404107825 */ /* 0x040fe200078e0010 */
[C---:B------:R-:W-:Y:S02]  /*04e0*/  IADD3 R9, PT, PT, R4.reuse, R9, RZ ;  /* 0x0000000904097210 */ /* 0x040fe40007ffe0ff */
[C---:B------:R-:W-:Y:S01]  /*04f0*/  IADD3 R11, PT, PT, R4.reuse, R11, RZ ;  /* 0x0000000b040b7210 */ /* 0x040fe20007ffe0ff */
[----:B------:R-:W-:Y:S01]  /*0500*/  IMAD.X R26, RZ, RZ, R15, P0 ;  /* 0x000000ffff1a7224 */ /* 0x000fe200000e060f */
[C---:B------:R-:W-:Y:S02]  /*0510*/  IADD3 R27, PT, PT, R4.reuse, R27, RZ ;  /* 0x0000001b041b7210 */ /* 0x040fe40007ffe0ff */
[----:B------:R-:W-:-:S02]  /*0520*/  IADD3 R29, PT, PT, R4, R29, RZ ;  /* 0x0000001d041d7210 */ /* 0x000fc40007ffe0ff */
[----:B------:R-:W-:Y:S01]  /*0530*/  IADD3 R8, PT, PT, R4, R8, RZ ;  /* 0x0000000804087210 */ /* 0x000fe20007ffe0ff */
[----:B--2---:R-:W-:-:S04]  /*0540*/  IMAD R10, R28, R18, R10 ;  /* 0x000000121c0a7224 */ /* 0x004fc800078e020a */
[----:B----4-:R-:W-:Y:S01]  /*0550*/  IMAD R10, R19, R20, R10 ;  /* 0x00000014130a7224 */ /* 0x010fe200078e020a */
[----:B------:R-:W-:Y:S06]  /*0560*/  BRA.U UP0, `(.L_x_18) ;  /* 0xfffffffd00487547 */ /* 0x000fec000b83ffff */
[----:B------:R-:W-:-:S05]  /*0570*/  UMOV UR4, UR6 ;  /* 0x0000000600047c82 */ /* 0x000fca0008000000 */
.L_x_17:
[----:B------:R-:W-:-:S09]  /*0580*/  UISETP.NE.AND UP0, UPT, UR8, URZ, UPT ;  /* 0x000000ff0800728c */ /* 0x000fd2000bf05270 */
[----:B------:R-:W-:Y:S05]  /*0590*/  BRA.U !UP0, `(.L_x_19) ;  /* 0x00000005081c7547 */ /* 0x000fea000b800000 */
[----:B------:R-:W-:Y:S02]  /*05a0*/  UIADD3 UR9, UPT, UPT, UR8, -0x1, URZ ;  /* 0xffffffff08097890 */ /* 0x000fe4000fffe0ff */
[----:B------:R-:W-:Y:S02]  /*05b0*/  UISETP.NE.AND UP1, UPT, UR5, URZ, UPT ;  /* 0x000000ff0500728c */ /* 0x000fe4000bf25270 */
[----:B------:R-:W-:-:S09]  /*05c0*/  UISETP.GE.U32.AND UP0, UPT, UR9, 0x3, UPT ;  /* 0x000000030900788c */ /* 0x000fd2000bf06070 */
[----:B------:R-:W-:Y:S05]  /*05d0*/  BRA.U !UP0, `(.L_x_20) ;  /* 0x00000001087c7547 */ /* 0x000fea000b800000 */
[----:B------:R-:W0:Y:S01]  /*05e0*/  LDC R22, c[0x0][0x39c] ;  /* 0x0000e700ff167b82 */ /* 0x000e220000000800 */
[----:B------:R-:W1:Y:S01]  /*05f0*/  LDCU.64 UR14, c[0x0][0x380] ;  /* 0x00007000ff0e77ac */ /* 0x000e620008000a00 */
[C---:B------:R-:W-:Y:S01]  /*0600*/  VIADD R7, R2.reuse, UR4 ;  /* 0x0000000402077c36 */ /* 0x040fe20008000000 */
[----:B------:R-:W-:-:S04]  /*0610*/  IADD3 R11, P0, PT, R2, UR4, RZ ;  /* 0x00000004020b7c10 */ /* 0x000fc8000ff1e0ff */
[----:B------:R-:W-:Y:S01]  /*0620*/  IADD3.X R20, PT, PT, RZ, RZ, RZ, P0, !PT ;  /* 0x000000ffff147210 */ /* 0x000fe200007fe4ff */
[----:B------:R-:W2:Y:S08]  /*0630*/  LDC.64 R16, c[0x0][0x380] ;  /* 0x0000e000ff107b82 */ /* 0x000eb00000000a00 */
[----:B------:R-:W3:Y:S01]  /*0640*/  LDC.64 R12, c[0x0][0x388] ;  /* 0x0000e200ff0c7b82 */ /* 0x000ee20000000a00 */
[----:B-1----:R-:W-:Y:S01]  /*0650*/  LEA R8, P0, R11, UR14, 0x2 ;  /* 0x0000000e0b087c11 */ /* 0x002fe2000f8010ff */
[----:B0-----:R-:W-:-:S05]  /*0660*/  IMAD R19, R22, UR4, R5 ;  /* 0x0000000416137c24 */ /* 0x001fca000f8e0205 */
[----:B------:R-:W-:Y:S01]  /*0670*/  IADD3 R9, PT, PT, R19, R22, RZ ;  /* 0x0000001613097210 */ /* 0x000fe20007ffe0ff */
[----:B--2---:R-:W-:-:S03]  /*0680*/  IMAD.WIDE.U32 R16, R7, 0x4, R16 ;  /* 0x0000000407107825 */ /* 0x004fc600078e0010 */
[----:B------:R-:W-:-:S03]  /*0690*/  IADD3 R7, PT, PT, R9, R22, RZ ;  /* 0x0000001609077210 */ /* 0x000fc60007ffe0ff */
[----:B------:R-:W2:Y:S01]  /*06a0*/  LDG.E R17, desc[UR10][R16.64] ;  /* 0x0000000a10117981 */ /* 0x000ea2000c1e1900 */
[----:B---3--:R-:W-:-:S04]  /*06b0*/  IMAD.WIDE.U32 R18, R19, 0x4, R12 ;  /* 0x0000000413127825 */ /* 0x008fc800078e000c */
[----:B------:R-:W-:Y:S01]  /*06c0*/  IMAD.WIDE.U32 R14, R9, 0x4, R12 ;  /* 0x00000004090e7825 */ /* 0x000fe200078e000c */
[----:B------:R-:W-:Y:S01]  /*06d0*/  LEA.HI.X R9, R11, UR15, R20, 0x2, P0 ;  /* 0x0000000f0b097c11 */ /* 0x000fe200080f1414 */
[----:B------:R-:W2:Y:S02]  /*06e0*/  LDG.E R18, desc[UR10][R18.64] ;  /* 0x0000000a12127981 */ /* 0x000ea4000c1e1900 */
[C---:B------:R-:W-:Y:S02]  /*06f0*/  IMAD.WIDE.U32 R20, R7.reuse, 0x4, R12 ;  /* 0x0000000407147825 */ /* 0x040fe400078e000c */
[----:B------:R-:W3:Y:S02]  /*0700*/  LDG.E R14, desc[UR10][R14.64] ;  /* 0x0000000a0e0e7981 */ /* 0x000ee4000c1e1900 */
[----:B------:R-:W-:Y:S02]  /*0710*/  IMAD.IADD R7, R7, 0x1, R22 ;  /* 0x0000000107077824 */ /* 0x000fe400078e0216 */
[----:B------:R-:W3:Y:S02]  /*0720*/  LDG.E R22, desc[UR10][R8.64+0x4] ;  /* 0x0000040a08167981 */ /* 0x000ee4000c1e1900 */
[----:B------:R-:W-:-:S02]  /*0730*/  IMAD.WIDE.U32 R12, R7, 0x4, R12 ;  /* 0x00000004070c7825 */ /* 0x000fc400078e000c */
        /* <DEDUP_REMOVED lines=9> */
.L_x_20:
[----:B------:R-:W-:Y:S05]  /*07d0*/  BRA.U !UP1, `(.L_x_19) ;  /* 0x00000001098c7547 */ /* 0x000fea000b800000 */
[----:B------:R-:W-:Y:S02]  /*07e0*/  UISETP.NE.AND UP0, UPT, UR5, 0x1, UPT ;  /* 0x000000010500788c */ /* 0x000fe4000bf05270 */
[----:B------:R-:W-:-:S07]  /*07f0*/  ULOP3.LUT UP1, URZ, UR12, 0x1, URZ, 0xc0, !UPT ;  /* 0x000000010cff7892 */ /* 0x000fce000f82c0ff */
[----:B------:R-:W-:Y:S05]  /*0800*/  BRA.U !UP0, `(.L_x_21) ;  /* 0x0000000108547547 */ /* 0x000fea000b800000 */
[----:B------:R-:W0:Y:S01]  /*0810*/  LDC R16, c[0x0][0x39c] ;  /* 0x0000e700ff107b82 */ /* 0x000e220000000800 */
[----:B------:R-:W1:Y:S01]  /*0820*/  LDCU.64 UR12, c[0x0][0x380] ;  /* 0x00007000ff0c77ac */ /* 0x000e620008000a00 */
[C---:B------:R-:W-:Y:S02]  /*0830*/  IADD3 R7, PT, PT, R2.reuse, UR4, RZ ;  /* 0x0000000402077c10 */ /* 0x040fe4000fffe0ff */
[----:B------:R-:W-:-:S04]  /*0840*/  IADD3 R11, P0, PT, R2, UR4, RZ ;  /* 0x00000004020b7c10 */ /* 0x000fc8000ff1e0ff */
[----:B------:R-:W2:Y:S01]  /*0850*/  LDC.64 R14, c[0x0][0x380] ;  /* 0x0000e000ff0e7b82 */ /* 0x000ea20000000a00 */
[----:B------:R-:W-:-:S07]  /*0860*/  IADD3.X R18, PT, PT, RZ, RZ, RZ, P0, !PT ;  /* 0x000000ffff127210 */ /* 0x000fce00007fe4ff */
[----:B------:R-:W3:Y:S01]  /*0870*/  LDC.64 R8, c[0x0][0x388] ;  /* 0x0000e200ff087b82 */ /* 0x000ee20000000a00 */
[----:B-1----:R-:W-:-:S04]  /*0880*/  LEA R12, P0, R11, UR12, 0x2 ;  /* 0x0000000c0b0c7c11 */ /* 0x002fc8000f8010ff */
[----:B------:R-:W-:Y:S01]  /*0890*/  LEA.HI.X R13, R11, UR13, R18, 0x2, P0 ;  /* 0x0000000d0b0d7c11 */ /* 0x000fe200080f1412 */
[----:B0-----:R-:W-:-:S05]  /*08a0*/  IMAD R17, R16, UR4, R5 ;  /* 0x0000000410117c24 */ /* 0x001fca000f8e0205 */
[----:B------:R-:W4:Y:S01]  /*08b0*/  LDG.E R13, desc[UR10][R12.64+0x4] ;  /* 0x0000040a0c0d7981 */ /* 0x000f22000c1e1900 */
[----:B--2---:R-:W-:Y:S01]  /*08c0*/  IMAD.WIDE.U32 R14, R7, 0x4, R14 ;  /* 0x00000004070e7825 */ /* 0x004fe200078e000e */
[----:B------:R-:W-:-:S05]  /*08d0*/  IADD3 R7, PT, PT, R17, R16, RZ ;  /* 0x0000001011077210 */ /* 0x000fca0007ffe0ff */
[----:B------:R-:W2:Y:S01]  /*08e0*/  LDG.E R15, desc[UR10][R14.64] ;  /* 0x0000000a0e0f7981 */ /* 0x000ea2000c1e1900 */
[----:B---3--:R-:W-:-:S04]  /*08f0*/  IMAD.WIDE.U32 R16, R17, 0x4, R8 ;  /* 0x0000000411107825 */ /* 0x008fc800078e0008 */
[----:B------:R-:W-:Y:S02]  /*0900*/  IMAD.WIDE.U32 R8, R7, 0x4, R8 ;  /* 0x0000000407087825 */ /* 0x000fe400078e0008 */
[----:B------:R-:W2:Y:S04]  /*0910*/  LDG.E R16, desc[UR10][R16.64] ;  /* 0x0000000a10107981 */ /* 0x000ea8000c1e1900 */
[----:B------:R-:W4:Y:S01]  /*0920*/  LDG.E R8, desc[UR10][R8.64] ;  /* 0x0000000a08087981 */ /* 0x000f22000c1e1900 */
[----:B------:R-:W-:Y:S01]  /*0930*/  UIADD3 UR4, UPT, UPT, UR4, 0x2, URZ ;  /* 0x0000000204047890 */ /* 0x000fe2000fffe0ff */
[----:B--2---:R-:W-:-:S04]  /*0940*/  IMAD R10, R15, R16, R10 ;  /* 0x000000100f0a7224 */ /* 0x004fc800078e020a */
[----:B----4-:R-:W-:-:S07]  /*0950*/  IMAD R10, R13, R8, R10 ;  /* 0x000000080d0a7224 */ /* 0x010fce00078e020a */
.L_x_21:
[----:B------:R-:W-:Y:S05]  /*0960*/  BRA.U !UP1, `(.L_x_19) ;  /* 0x0000000109287547 */ /* 0x000fea000b800000 */
[----:B------:R-:W0:Y:S01]  /*0970*/  LDC R14, c[0x0][0x39c] ;  /* 0x0000e700ff0e7b82 */ /* 0x000e220000000800 */
[----:B------:R-:W-:-:S07]  /*0980*/  VIADD R7, R2, UR4 ;  /* 0x0000000402077c36 */ /* 0x000fce0008000000 */
[----:B------:R-:W1:Y:S08]  /*0990*/  LDC.64 R8, c[0x0][0x380] ;  /* 0x0000e000ff087b82 */ /* 0x000e700000000a00 */
[----:B------:R-:W2:Y:S01]  /*09a0*/  LDC.64 R12, c[0x0][0x388] ;  /* 0x0000e200ff0c7b82 */ /* 0x000ea20000000a00 */
[----:B0-----:R-:W-:Y:S02]  /*09b0*/  IMAD R11, R14, UR4, R5 ;  /* 0x000000040e0b7c24 */ /* 0x001fe4000f8e0205 */
[----:B-1----:R-:W-:-:S06]  /*09c0*/  IMAD.WIDE.U32 R8, R7, 0x4, R8 ;  /* 0x0000000407087825 */ /* 0x002fcc00078e0008 */
[----:B------:R-:W3:Y:S01]  /*09d0*/  LDG.E R9, desc[UR10][R8.64] ;  /* 0x0000000a08097981 */ /* 0x000ee2000c1e1900 */
[----:B--2---:R-:W-:-:S06]  /*09e0*/  IMAD.WIDE.U32 R12, R11, 0x4, R12 ;  /* 0x000000040b0c7825 */ /* 0x004fcc00078e000c */
[----:B------:R-:W3:Y:S02]  /*09f0*/  LDG.E R12, desc[UR10][R12.64] ;  /* 0x0000000a0c0c7981 */ /* 0x000ee4000c1e1900 */
[----:B---3--:R-:W-:-:S07]  /*0a00*/  IMAD R10, R9, R12, R10 ;  /* 0x0000000c090a7224 */ /* 0x008fce00078e020a */
.L_x_19:
[----:B------:R-:W0:Y:S01]  /*0a10*/  LDCU UR4, c[0x0][0x39c] ;  /* 0x00007380ff0477ac */ /* 0x000e220008000800 */
[----:B------:R-:W1:Y:S01]  /*0a20*/  LDC.64 R8, c[0x0][0x390] ;  /* 0x0000e400ff087b82 */ /* 0x000e620000000a00 */
[----:B------:R-:W-:Y:S02]  /*0a30*/  IADD3 R7, PT, PT, R0, R5, RZ ;  /* 0x0000000500077210 */ /* 0x000fe40007ffe0ff */
[----:B------:R-:W-:-:S04]  /*0a40*/  IADD3 R5, PT, PT, R5, 0x1, RZ ;  /* 0x0000000105057810 */ /* 0x000fc80007ffe0ff */
[----:B0-----:R-:W-:Y:S01]  /*0a50*/  ISETP.NE.AND P0, PT, R5, UR4, PT ;  /* 0x0000000405007c0c */ /* 0x001fe2000bf05270 */
[----:B-1----:R-:W-:-:S05]  /*0a60*/  IMAD.WIDE.U32 R8, R7, 0x4, R8 ;  /* 0x0000000407087825 */ /* 0x002fca00078e0008 */
[----:B------:R0:W-:Y:S07]  /*0a70*/  STG.E desc[UR10][R8.64], R10 ;  /* 0x0000000a08007986 */ /* 0x0001ee000c10190a */
[----:B------:R-:W-:Y:S05]  /*0a80*/  @!P0 EXIT ;  /* 0x000000000000894d */ /* 0x000fea0003800000 */
[----:B------:R-:W-:Y:S05]  /*0a90*/  BRA `(.L_x_22) ;  /* 0xfffffff400b07947 */ /* 0x000fea000383ffff */
.L_x_16:
[C---:B------:R-:W-:Y:S01]  /*0aa0*/  ISETP.GE.U32.AND P1, PT, R11.reuse, 0x8, PT ;  /* 0x000000080b00780c */ /* 0x040fe20003f26070 */
[----:B------:R-:W-:Y:S01]  /*0ab0*/  HFMA2 R3, -RZ, RZ, 0, 0 ;  /* 0x00000000ff037431 */ /* 0x000fe200000001ff */
[----:B------:R-:W-:-:S04]  /*0ac0*/  LOP3.LUT R2, R11, 0x7, RZ, 0xc0, !PT ;  /* 0x000000070b027812 */ /* 0x000fc800078ec0ff */
[----:B------:R-:W-:-:S07]  /*0ad0*/  ISETP.NE.AND P0, PT, R2, RZ, PT ;  /* 0x000000ff0200720c */ /* 0x000fce0003f05270 */
[----:B------:R-:W-:Y:S06]  /*0ae0*/  @!P1 BRA `(.L_x_23) ;  /* 0x0000000000409947 */ /* 0x000fec0003800000 */
[----:B------:R-:W0:Y:S01]  /*0af0*/  LDC.64 R6, c[0x0][0x390] ;  /* 0x0000e400ff067b82 */ /* 0x000e220000000a00 */
[----:B------:R-:W-:Y:S01]  /*0b00*/  LOP3.LUT R3, R11, 0x7ffffff8, RZ, 0xc0, !PT ;  /* 0x7ffffff80b037812 */ /* 0x000fe200078ec0ff */
[----:B------:R-:W-:-:S06]  /*0b10*/  UMOV UR4, URZ ;  /* 0x000000ff00047c82 */ /* 0x000fcc0008000000 */
.L_x_24:
[----:B-1----:R-:W-:Y:S01]  /*0b20*/  VIADD R5, R0, UR4 ;  /* 0x0000000400057c36 */ /* 0x002fe20008000000 */
[----:B------:R-:W-:-:S03]  /*0b30*/  UIADD3 UR4, UPT, UPT, UR4, 0x8, URZ ;  /* 0x0000000804047890 */ /* 0x000fc6000fffe0ff */
[----:B0-----:R-:W-:-:S03]  /*0b40*/  IMAD.WIDE.U32 R4, R5, 0x4, R6 ;  /* 0x0000000405047825 */ /* 0x001fc600078e0006 */
[----:B------:R-:W-:Y:S02]  /*0b50*/  ISETP.NE.AND P1, PT, R3, UR4, PT ;  /* 0x0000000403007c0c */ /* 0x000fe4000bf25270 */
[----:B------:R1:W-:Y:S04]  /*0b60*/  STG.E desc[UR10][R4.64], RZ ;  /* 0x000000ff04007986 */ /* 0x0003e8000c10190a */
[----:B------:R1:W-:Y:S04]  /*0b70*/  STG.E desc[UR10][R4.64+0x4], RZ ;  /* 0x000004ff04007986 */ /* 0x0003e8000c10190a */
[----:B------:R1:W-:Y:S04]  /*0b80*/  STG.E desc[UR10][R4.64+0x8], RZ ;  /* 0x000008ff04007986 */ /* 0x0003e8000c10190a */
[----:B------:R1:W-:Y:S04]  /*0b90*/  STG.E desc[UR10][R4.64+0xc], RZ ;  /* 0x00000cff04007986 */ /* 0x0003e8000c10190a */
[----:B------:R1:W-:Y:S04]  /*0ba0*/  STG.E desc[UR10][R4.64+0x10], RZ ;  /* 0x000010ff04007986 */ /* 0x0003e8000c10190a */
[----:B------:R1:W-:Y:S04]  /*0bb0*/  STG.E desc[UR10][R4.64+0x14], RZ ;  /* 0x000014ff04007986 */ /* 0x0003e8000c10190a */
[----:B------:R1:W-:Y:S04]  /*0bc0*/  STG.E desc[UR10][R4.64+0x18], RZ ;  /* 0x000018ff04007986 */ /* 0x0003e8000c10190a */
[----:B------:R1:W-:Y:S01]  /*0bd0*/  STG.E desc[UR10][R4.64+0x1c], RZ ;  /* 0x00001cff04007986 */ /* 0x0003e2000c10190a */
[----:B------:R-:W-:Y:S05]  /*0be0*/  @P1 BRA `(.L_x_24) ;  /* 0xfffffffc00cc1947 */ /* 0x000fea000383ffff */
.L_x_23:
[----:B------:R-:W-:Y:S05]  /*0bf0*/  @!P0 EXIT ;  /* 0x000000000000894d */ /* 0x000fea0003800000 */
[----:B------:R-:W-:Y:S02]  /*0c00*/  ISETP.GE.U32.AND P1, PT, R2, 0x4, PT ;  /* 0x000000040200780c */ /* 0x000fe40003f26070 */
[----:B------:R-:W-:-:S04]  /*0c10*/  LOP3.LUT R8, R11, 0x3, RZ, 0xc0, !PT ;  /* 0x000000030b087812 */ /* 0x000fc800078ec0ff */
[----:B------:R-:W-:-:S07]  /*0c20*/  ISETP.NE.AND P0, PT, R8, RZ, PT ;  /* 0x000000ff0800720c */ /* 0x000fce0003f05270 */
[----:B------:R-:W-:Y:S06]  /*0c30*/  @!P1 BRA `(.L_x_25) ;  /* 0x0000000000349947 */ /* 0x000fec0003800000 */
[----:B-1----:R-:W0:Y:S01]  /*0c40*/  LDC.64 R4, c[0x0][0x390] ;  /* 0x0000e400ff047b82 */ /* 0x002e220000000a00 */
[----:B------:R-:W1:Y:S01]  /*0c50*/  LDCU.64 UR4, c[0x0][0x390] ;  /* 0x00007200ff0477ac */ /* 0x000e620008000a00 */
[CC--:B------:R-:W-:Y:S02]  /*0c60*/  IADD3 R2, P1, PT, R0.reuse, R3.reuse, RZ ;  /* 0x0000000300027210 */ /* 0x0c0fe40007f3e0ff */
[----:B------:R-:W-:Y:S02]  /*0c70*/  IADD3 R7, PT, PT, R0, R3, RZ ;  /* 0x0000000300077210 */ /* 0x000fe40007ffe0ff */
[----:B------:R-:W-:Y:S02]  /*0c80*/  IADD3.X R9, PT, PT, RZ, RZ, RZ, P1, !PT ;  /* 0x000000ffff097210 */ /* 0x000fe40000ffe4ff */
[----:B------:R-:W-:Y:S02]  /*0c90*/  IADD3 R3, PT, PT, R3, 0x4, RZ ;  /* 0x0000000403037810 */ /* 0x000fe40007ffe0ff */
[----:B-1----:R-:W-:Y:S01]  /*0ca0*/  LEA R6, P1, R2, UR4, 0x2 ;  /* 0x0000000402067c11 */ /* 0x002fe2000f8210ff */
[----:B0-----:R-:W-:-:S03]  /*0cb0*/  IMAD.WIDE.U32 R4, R7, 0x4, R4 ;  /* 0x0000000407047825 */ /* 0x001fc600078e0004 */
[----:B------:R-:W-:Y:S02]  /*0cc0*/  LEA.HI.X R7, R2, UR5, R9, 0x2, P1 ;  /* 0x0000000502077c11 */ /* 0x000fe400088f1409 */
[----:B------:R0:W-:Y:S04]  /*0cd0*/  STG.E desc[UR10][R4.64], RZ ;  /* 0x000000ff04007986 */ /* 0x0001e8000c10190a */
[----:B------:R0:W-:Y:S04]  /*0ce0*/  STG.E desc[UR10][R6.64+0x4], RZ ;  /* 0x000004ff06007986 */ /* 0x0001e8000c10190a */
[----:B------:R0:W-:Y:S04]  /*0cf0*/  STG.E desc[UR10][R6.64+0x8], RZ ;  /* 0x000008ff06007986 */ /* 0x0001e8000c10190a */
[----:B------:R0:W-:Y:S02]  /*0d00*/  STG.E desc[UR10][R6.64+0xc], RZ ;  /* 0x00000cff06007986 */ /* 0x0001e4000c10190a */
.L_x_25:
[----:B------:R-:W-:Y:S05]  /*0d10*/  @!P0 EXIT ;  /* 0x000000000000894d */ /* 0x000fea0003800000 */
[----:B------:R-:W-:Y:S02]  /*0d20*/  ISETP.NE.AND P1, PT, R8, 0x1, PT ;  /* 0x000000010800780c */ /* 0x000fe40003f25270 */
[----:B------:R-:W-:-:S04]  /*0d30*/  LOP3.LUT R2, R11, 0x1, RZ, 0xc0, !PT ;  /* 0x000000010b027812 */ /* 0x000fc800078ec0ff */
[----:B------:R-:W-:-:S07]  /*0d40*/  ISETP.NE.U32.AND P0, PT, R2, 0x1, PT ;  /* 0x000000010200780c */ /* 0x000fce0003f05070 */
[----:B------:R-:W-:Y:S06]  /*0d50*/  @!P1 BRA `(.L_x_26) ;  /* 0x00000000002c9947 */ /* 0x000fec0003800000 */
[----:B01----:R-:W0:Y:S01]  /*0d60*/  LDC.64 R4, c[0x0][0x390] ;  /* 0x0000e400ff047b82 */ /* 0x003e220000000a00 */
[----:B------:R-:W1:Y:S01]  /*0d70*/  LDCU.64 UR4, c[0x0][0x390] ;  /* 0x00007200ff0477ac */ /* 0x000e620008000a00 */
[C---:B------:R-:W-:Y:S01]  /*0d80*/  IADD3 R2, P1, PT, R0.reuse, R3, RZ ;  /* 0x0000000300027210 */ /* 0x040fe20007f3e0ff */
[----:B------:R-:W-:Y:S01]  /*0d90*/  IMAD.IADD R7, R0, 0x1, R3 ;  /* 0x0000000100077824 */ /* 0x000fe200078e0203 */
[----:B------:R-:W-:Y:S02]  /*0da0*/  IADD3 R3, PT, PT, R3, 0x2, RZ ;  /* 0x0000000203037810 */ /* 0x000fe40007ffe0ff */
[----:B------:R-:W-:Y:S02]  /*0db0*/  IADD3.X R9, PT, PT, RZ, RZ, RZ, P1, !PT ;  /* 0x000000ffff097210 */ /* 0x000fe40000ffe4ff */
[----:B-1----:R-:W-:Y:S01]  /*0dc0*/  LEA R6, P1, R2, UR4, 0x2 ;  /* 0x0000000402067c11 */ /* 0x002fe2000f8210ff */
[----:B0-----:R-:W-:-:S03]  /*0dd0*/  IMAD.WIDE.U32 R4, R7, 0x4, R4 ;  /* 0x0000000407047825 */ /* 0x001fc600078e0004 */
[----:B------:R-:W-:Y:S02]  /*0de0*/  LEA.HI.X R7, R2, UR5, R9, 0x2, P1 ;  /* 0x0000000502077c11 */ /* 0x000fe400088f1409 */
[----:B------:R2:W-:Y:S04]  /*0df0*/  STG.E desc[UR10][R4.64], RZ ;  /* 0x000000ff04007986 */ /* 0x0005e8000c10190a */
[----:B------:R2:W-:Y:S03]  /*0e00*/  STG.E desc[UR10][R6.64+0x4], RZ ;  /* 0x000004ff06007986 */ /* 0x0005e6000c10190a */
.L_x_26:
[----:B------:R-:W-:Y:S05]  /*0e10*/  @P0 EXIT ;  /* 0x000000000000094d */ /* 0x000fea0003800000 */
[----:B012---:R-:W0:Y:S01]  /*0e20*/  LDC.64 R4, c[0x0][0x390] ;  /* 0x0000e400ff047b82 */ /* 0x007e220000000a00 */
[----:B------:R-:W-:-:S05]  /*0e30*/  IADD3 R3, PT, PT, R0, R3, RZ ;  /* 0x0000000300037210 */ /* 0x000fca0007ffe0ff */
[----:B0-----:R-:W-:-:S05]  /*0e40*/  IMAD.WIDE.U32 R2, R3, 0x4, R4 ;  /* 0x0000000403027825 */ /* 0x001fca00078e0004 */
[----:B------:R-:W-:Y:S01]  /*0e50*/  STG.E desc[UR10][R2.64], RZ ;  /* 0x000000ff02007986 */ /* 0x000fe2000c10190a */
[----:B------:R-:W-:Y:S05]  /*0e60*/  EXIT ;  /* 0x000000000000794d */ /* 0x000fea0003800000 */
.L_x_27:
        /* <DEDUP_REMOVED lines=9> */
.L_x_30:


//--------------------- .nv.shared.reserved.0     --------------------------
	.section	.nv.shared.reserved.0,"aw",@nobits
	.weak		__nv_reservedSMEM_offset_0_alias
	.size		__nv_reservedSMEM_offset_0_alias, 0, 64
	.other		__nv_reservedSMEM_offset_0_alias,@"STO_CUDA_RESERVED_SHARED STV_DEFAULT"
__nv_reservedSMEM_offset_0_alias:
	.zero		0
	.zero		64


//--------------------- .nv.constant0._Z10mulElementPiS_S_i --------------------------
	.section	.nv.constant0._Z10mulElementPiS_S_i,"a",@progbits
	.sectionflags	@""
	.align	4
.nv.constant0._Z10mulElementPiS_S_i:
	.zero		924


//--------------------- .nv.constant0._Z9mulColumnPiS_S_ii --------------------------
	.section	.nv.constant0._Z9mulColumnPiS_S_ii,"a",@progbits
	.sectionflags	@""
	.align	4
.nv.constant0._Z9mulColumnPiS_S_ii:
	.zero		928


//--------------------- .nv.constant0._Z6mulRowPiS_S_ii --------------------------
	.section	.nv.constant0._Z6mulRowPiS_S_ii,"a",@progbits
	.sectionflags	@""
	.align	4
.nv.constant0._Z6mulRowPiS_S_ii:
	.zero		928


//--------------------- SYMBOLS --------------------------

	.type		.nv.reservedSmem.offset0,@object
	.size		.nv.reservedSmem.offset0,0x4
